// auto-generated by cutlass_sweep.conv — config: {"arch": "sm_100", "cluster_m": 2, "cluster_n": 1, "conv_kind": "wgrad", "dtype": "bf16", "ndim": 3, "tile_k": 64, "tile_m": 256, "tile_n": 64}
#include "cutlass/cutlass.h"
#include "cute/tensor.hpp"
#include "cutlass/kernel_hardware_info.hpp"
#include "cutlass/conv/convolution.h"
#include "cutlass/conv/dispatch_policy.hpp"
#include "cutlass/conv/collective/collective_builder.hpp"
#include "cutlass/conv/kernel/conv_universal.hpp"
#include "cutlass/conv/device/conv_universal_adapter.hpp"
#include "cutlass/epilogue/collective/collective_builder.hpp"

using namespace cute;
using Elem = cutlass::bfloat16_t;
using Acc  = float;
using LayoutAB = cutlass::layout::TensorNDHWC;
using LayoutC  = cutlass::layout::TensorKCSRT;
constexpr auto ConvOp = cutlass::conv::Operator::kWgrad;
using TileShape    = Shape<_256, Shape<_64>, Shape<_64>>;
using ClusterShape = Shape<_2, _1, _1>;

using CollectiveEpilogue = typename cutlass::epilogue::collective::CollectiveBuilder<
    cutlass::arch::Sm100, cutlass::arch::OpClassTensorOp,
    TileShape, ClusterShape,
    cutlass::epilogue::collective::EpilogueTileAuto,
    Acc, Acc,
    Elem, LayoutC, 128 / cutlass::sizeof_bits<Elem>::value,
    Elem, LayoutC, 128 / cutlass::sizeof_bits<Elem>::value,
    cutlass::epilogue::collective::EpilogueScheduleAuto
  >::CollectiveOp;

using CollectiveMainloop = typename cutlass::conv::collective::CollectiveBuilder<
    cutlass::arch::Sm100, cutlass::arch::OpClassTensorOp, ConvOp,
    Elem, LayoutAB, 128 / cutlass::sizeof_bits<Elem>::value,
    Elem, LayoutAB, 128 / cutlass::sizeof_bits<Elem>::value,
    Acc,
    TileShape, ClusterShape,
    cutlass::conv::collective::StageCountAutoCarveout<
        static_cast<int>(sizeof(typename CollectiveEpilogue::SharedStorage))>,
    cutlass::conv::collective::KernelScheduleAuto
  >::CollectiveOp;

using ProblemShape = cutlass::conv::ConvProblemShape<
    ConvOp, CollectiveMainloop::DispatchPolicy::NumSpatialDimensions>;
using ConvKernel = cutlass::conv::kernel::ConvUniversal<
    ProblemShape, CollectiveMainloop, CollectiveEpilogue>;
using Conv = cutlass::conv::device::ConvUniversalAdapter<ConvKernel>;

auto* _anchor = &cutlass::device_kernel<ConvKernel>;


// ===== COMPILED SASS (sm_100a) =====

	.target	sm_100a

	.elftype	@"ET_EXEC"


//--------------------- .note.nv.tkinfo           --------------------------
	.section	.note.nv.tkinfo,"",@"SHT_NOTE"
	.sectionflags	@"SHF_NOTE_NV_TKINFO"
	.tkinfo
        /*0018*/ 	.word	0x00000002
        /*0030*/ 	.string	""
        /*0030*/ 	.string	"ptxas"
        /*0030*/ 	.string	"Cuda compilation tools, release 13.0, V13.0.88"
        /*0030*/ 	.string	"Build cuda_13.0.r13.0/compiler.36424714_0"
        /*0030*/ 	.string	"-arch sm_100a -m 64 "



//--------------------- .note.nv.cuinfo           --------------------------
	.section	.note.nv.cuinfo,"",@"SHT_NOTE"
	.sectionflags	@"SHF_NOTE_NV_CUINFO"
        /*0018*/ 	.short	0x0002
        /*001a*/ 	.short	0x0064
        /*001c*/ 	.short	0x0082
	.zero		2


//--------------------- .nv.info                  --------------------------
	.section	.nv.info,"",@"SHT_CUDA_INFO"
	.align	4


	//----- nvinfo : EIATTR_REGCOUNT
	.align		4
        /*0000*/ 	.byte	0x04, 0x2f
        /*0002*/ 	.short	(.L_19 - .L_18)
	.align		4
.L_18:
        /*0004*/ 	.word	index@(_ZN7cutlass13device_kernelINS_4conv6kernel13ConvUniversalINS1_16ConvProblemShapeILNS1_8OperatorE2ELi3EEENS1_10collective14CollectiveConvINS1_47MainloopSm100TmaUmmaWarpSpecializedImplicitGemmILS5_2ELi10ELi3ELi1ELi2EN4cute5tupleIJNSA_1CILi2EEENSC_ILi1EEESE_EEEEENSB_IJNSC_ILi256EEENSB_IJNSC_ILi64EEEEEESJ_EEENS_10bfloat16_tESL_NSA_8TiledMMAINSA_8MMA_AtomIJNSA_26SM100_MMA_F16BF16_2x1SM_SSISL_SL_fLi256ELi64ELNSA_4UMMA5MajorE1ELSQ_1ELNSP_7ScaleInE0ELSR_0EEEEEENSA_6LayoutINSB_IJSE_SE_SE_EEENSB_IJNSC_ILi0EEESW_SW_EEEEENSB_IJNSA_10UnderscoreESZ_SZ_EEEEENS7_6detail27Sm100ImplicitGemmTileTraitsINSA_18SM100_TMA_2SM_LOADENSA_14ComposedLayoutINSA_7SwizzleILi3ELi4ELi3EEENSA_18smem_ptr_flag_bitsILi16EEENSU_INSB_IJSI_NSC_ILi8EEEEEENSB_IJSE_SI_EEEEEEEvEENS13_INSA_25SM100_TMA_2SM_LOAD_IM2COLENS15_INS16_ILi2ELi4ELi3EEES19_NSU_INSB_IJNSC_ILi32EEES1A_EEENSB_IJSE_S1I_EEEEEEEvEEEENS_8epilogue10collective18CollectiveEpilogueINS1P_23Sm100TmaWarpSpecializedILi3ELi2ELi32ELb1ELb0EEEJNSB_IJNSC_ILi128EEESJ_SJ_EEENSB_IJNSU_IS1U_SE_EENSU_IS1I_SE_EEEEESL_NSB_IJlNSB_IJSE_lllEEESW_EEESL_S20_NS1P_6fusion15FusionCallbacksIS1T_NS21_17LinearCombinationISL_fSL_fLNS_15FloatRoundStyleE2EEES1V_S1Y_JEEENSA_5SM1004TMEM4LOAD26SM100_TMEM_LOAD_32dp32b32xENSA_13SM90_TMA_LOADENS15_IS1H_S19_NSU_INSB_IJS1A_S1I_EEENSB_IJS1I_SE_EEEEEEENSA_39AutoVectorizingCopyWithAssumedAlignmentILi128EEENSA_14SM90_TMA_STOREES2F_S2H_S2H_EEEvvEEEEvNT_6ParamsE)
        /*0008*/ 	.word	0x0000007d


	//----- nvinfo : EIATTR_FRAME_SIZE
	.align		4
.L_19:
        /*000c*/ 	.byte	0x04, 0x11
        /*000e*/ 	.short	(.L_21 - .L_20)
	.align		4
.L_20:
        /*0010*/ 	.word	index@($__internal_2_$__cuda_sm10x_tcgen05_guardrail_trap_unallocated_columns_being_dealloced)
        /*0014*/ 	.word	0x00000008


	//----- nvinfo : EIATTR_FRAME_SIZE
	.align		4
.L_21:
        /*0018*/ 	.byte	0x04, 0x11
        /*001a*/ 	.short	(.L_23 - .L_22)
	.align		4
.L_22:
        /*001c*/ 	.word	index@($__internal_1_$__cuda_sm10x_tcgen05_guardrail_trap_phase_invalid_during_alloc)
        /*0020*/ 	.word	0x00000008


	//----- nvinfo : EIATTR_FRAME_SIZE
	.align		4
.L_23:
        /*0024*/ 	.byte	0x04, 0x11
        /*0026*/ 	.short	(.L_25 - .L_24)
	.align		4
.L_24:
        /*0028*/ 	.word	index@($__internal_0_$__cuda_sm10x_tcgen05_guardrail_trap_col_being_dealloced_not_returned_by_alloc)
        /*002c*/ 	.word	0x00000008


	//----- nvinfo : EIATTR_FRAME_SIZE
	.align		4
.L_25:
        /*0030*/ 	.byte	0x04, 0x11
        /*0032*/ 	.short	(.L_27 - .L_26)
	.align		4
.L_26:
        /*0034*/ 	.word	index@(_ZN7cutlass13device_kernelINS_4conv6kernel13ConvUniversalINS1_16ConvProblemShapeILNS1_8OperatorE2ELi3EEENS1_10collective14CollectiveConvINS1_47MainloopSm100TmaUmmaWarpSpecializedImplicitGemmILS5_2ELi10ELi3ELi1ELi2EN4cute5tupleIJNSA_1CILi2EEENSC_ILi1EEESE_EEEEENSB_IJNSC_ILi256EEENSB_IJNSC_ILi64EEEEEESJ_EEENS_10bfloat16_tESL_NSA_8TiledMMAINSA_8MMA_AtomIJNSA_26SM100_MMA_F16BF16_2x1SM_SSISL_SL_fLi256ELi64ELNSA_4UMMA5MajorE1ELSQ_1ELNSP_7ScaleInE0ELSR_0EEEEEENSA_6LayoutINSB_IJSE_SE_SE_EEENSB_IJNSC_ILi0EEESW_SW_EEEEENSB_IJNSA_10UnderscoreESZ_SZ_EEEEENS7_6detail27Sm100ImplicitGemmTileTraitsINSA_18SM100_TMA_2SM_LOADENSA_14ComposedLayoutINSA_7SwizzleILi3ELi4ELi3EEENSA_18smem_ptr_flag_bitsILi16EEENSU_INSB_IJSI_NSC_ILi8EEEEEENSB_IJSE_SI_EEEEEEEvEENS13_INSA_25SM100_TMA_2SM_LOAD_IM2COLENS15_INS16_ILi2ELi4ELi3EEES19_NSU_INSB_IJNSC_ILi32EEES1A_EEENSB_IJSE_S1I_EEEEEEEvEEEENS_8epilogue10collective18CollectiveEpilogueINS1P_23Sm100TmaWarpSpecializedILi3ELi2ELi32ELb1ELb0EEEJNSB_IJNSC_ILi128EEESJ_SJ_EEENSB_IJNSU_IS1U_SE_EENSU_IS1I_SE_EEEEESL_NSB_IJlNSB_IJSE_lllEEESW_EEESL_S20_NS1P_6fusion15FusionCallbacksIS1T_NS21_17LinearCombinationISL_fSL_fLNS_15FloatRoundStyleE2EEES1V_S1Y_JEEENSA_5SM1004TMEM4LOAD26SM100_TMEM_LOAD_32dp32b32xENSA_13SM90_TMA_LOADENS15_IS1H_S19_NSU_INSB_IJS1A_S1I_EEENSB_IJS1I_SE_EEEEEEENSA_39AutoVectorizingCopyWithAssumedAlignmentILi128EEENSA_14SM90_TMA_STOREES2F_S2H_S2H_EEEvvEEEEvNT_6ParamsE)
        /*0038*/ 	.word	0x00000008


	//----- nvinfo : EIATTR_MIN_STACK_SIZE
	.align		4
.L_27:
        /*003c*/ 	.byte	0x04, 0x12
        /*003e*/ 	.short	(.L_29 - .L_28)
	.align		4
.L_28:
        /*0040*/ 	.word	index@(_ZN7cutlass13device_kernelINS_4conv6kernel13ConvUniversalINS1_16ConvProblemShapeILNS1_8OperatorE2ELi3EEENS1_10collective14CollectiveConvINS1_47MainloopSm100TmaUmmaWarpSpecializedImplicitGemmILS5_2ELi10ELi3ELi1ELi2EN4cute5tupleIJNSA_1CILi2EEENSC_ILi1EEESE_EEEEENSB_IJNSC_ILi256EEENSB_IJNSC_ILi64EEEEEESJ_EEENS_10bfloat16_tESL_NSA_8TiledMMAINSA_8MMA_AtomIJNSA_26SM100_MMA_F16BF16_2x1SM_SSISL_SL_fLi256ELi64ELNSA_4UMMA5MajorE1ELSQ_1ELNSP_7ScaleInE0ELSR_0EEEEEENSA_6LayoutINSB_IJSE_SE_SE_EEENSB_IJNSC_ILi0EEESW_SW_EEEEENSB_IJNSA_10UnderscoreESZ_SZ_EEEEENS7_6detail27Sm100ImplicitGemmTileTraitsINSA_18SM100_TMA_2SM_LOADENSA_14ComposedLayoutINSA_7SwizzleILi3ELi4ELi3EEENSA_18smem_ptr_flag_bitsILi16EEENSU_INSB_IJSI_NSC_ILi8EEEEEENSB_IJSE_SI_EEEEEEEvEENS13_INSA_25SM100_TMA_2SM_LOAD_IM2COLENS15_INS16_ILi2ELi4ELi3EEES19_NSU_INSB_IJNSC_ILi32EEES1A_EEENSB_IJSE_S1I_EEEEEEEvEEEENS_8epilogue10collective18CollectiveEpilogueINS1P_23Sm100TmaWarpSpecializedILi3ELi2ELi32ELb1ELb0EEEJNSB_IJNSC_ILi128EEESJ_SJ_EEENSB_IJNSU_IS1U_SE_EENSU_IS1I_SE_EEEEESL_NSB_IJlNSB_IJSE_lllEEESW_EEESL_S20_NS1P_6fusion15FusionCallbacksIS1T_NS21_17LinearCombinationISL_fSL_fLNS_15FloatRoundStyleE2EEES1V_S1Y_JEEENSA_5SM1004TMEM4LOAD26SM100_TMEM_LOAD_32dp32b32xENSA_13SM90_TMA_LOADENS15_IS1H_S19_NSU_INSB_IJS1A_S1I_EEENSB_IJS1I_SE_EEEEEEENSA_39AutoVectorizingCopyWithAssumedAlignmentILi128EEENSA_14SM90_TMA_STOREES2F_S2H_S2H_EEEvvEEEEvNT_6ParamsE)
        /*0044*/ 	.word	0x00000008
.L_29:


//--------------------- .nv.compat                --------------------------
	.section	.nv.compat,"",@"SHT_CUDA_COMPAT_INFO"
	.align	4
        /*0000*/ 	.byte	0x02, 0x09, 0x01, 0x00, 0x02, 0x02, 0x02, 0x00, 0x02, 0x05, 0x05, 0x00, 0x03, 0x07, 0x01, 0x01
        /*0010*/ 	.byte	0x02, 0x03, 0x01, 0x00, 0x02, 0x06, 0x01, 0x00, 0x04, 0x0b, 0x08, 0x00, 0x09, 0x00, 0x00, 0x00
        /*0020*/ 	.byte	0x00, 0x00, 0x00, 0x00


//--------------------- .nv.info._ZN7cutlass13device_kernelINS_4conv6kernel13ConvUniversalINS1_16ConvProblemShapeILNS1_8OperatorE2ELi3EEENS1_10collective14CollectiveConvINS1_47MainloopSm100TmaUmmaWarpSpecializedImplicitGemmILS5_2ELi10ELi3ELi1ELi2EN4cute5tupleIJNSA_1CILi2EEENSC_ILi1EEESE_EEEEENSB_IJNSC_ILi256EEENSB_IJNSC_ILi64EEEEEESJ_EEENS_10bfloat16_tESL_NSA_8TiledMMAINSA_8MMA_AtomIJNSA_26SM100_MMA_F16BF16_2x1SM_SSISL_SL_fLi256ELi64ELNSA_4UMMA5MajorE1ELSQ_1ELNSP_7ScaleInE0ELSR_0EEEEEENSA_6LayoutINSB_IJSE_SE_SE_EEENSB_IJNSC_ILi0EEESW_SW_EEEEENSB_IJNSA_10UnderscoreESZ_SZ_EEEEENS7_6detail27Sm100ImplicitGemmTileTraitsINSA_18SM100_TMA_2SM_LOADENSA_14ComposedLayoutINSA_7SwizzleILi3ELi4ELi3EEENSA_18smem_ptr_flag_bitsILi16EEENSU_INSB_IJSI_NSC_ILi8EEEEEENSB_IJSE_SI_EEEEEEEvEENS13_INSA_25SM100_TMA_2SM_LOAD_IM2COLENS15_INS16_ILi2ELi4ELi3EEES19_NSU_INSB_IJNSC_ILi32EEES1A_EEENSB_IJSE_S1I_EEEEEEEvEEEENS_8epilogue10collective18CollectiveEpilogueINS1P_23Sm100TmaWarpSpecializedILi3ELi2ELi32ELb1ELb0EEEJNSB_IJNSC_ILi128EEESJ_SJ_EEENSB_IJNSU_IS1U_SE_EENSU_IS1I_SE_EEEEESL_NSB_IJlNSB_IJSE_lllEEESW_EEESL_S20_NS1P_6fusion15FusionCallbacksIS1T_NS21_17LinearCombinationISL_fSL_fLNS_15FloatRoundStyleE2EEES1V_S1Y_JEEENSA_5SM1004TMEM4LOAD26SM100_TMEM_LOAD_32dp32b32xENSA_13SM90_TMA_LOADENS15_IS1H_S19_NSU_INSB_IJS1A_S1I_EEENSB_IJS1I_SE_EEEEEEENSA_39AutoVectorizingCopyWithAssumedAlignmentILi128EEENSA_14SM90_TMA_STOREES2F_S2H_S2H_EEEvvEEEEvNT_6ParamsE --------------------------
	.section	.nv.info._ZN7cutlass13device_kernelINS_4conv6kernel13ConvUniversalINS1_16ConvProblemShapeILNS1_8OperatorE2ELi3EEENS1_10collective14CollectiveConvINS1_47MainloopSm100TmaUmmaWarpSpecializedImplicitGemmILS5_2ELi10ELi3ELi1ELi2EN4cute5tupleIJNSA_1CILi2EEENSC_ILi1EEESE_EEEEENSB_IJNSC_ILi256EEENSB_IJNSC_ILi64EEEEEESJ_EEENS_10bfloat16_tESL_NSA_8TiledMMAINSA_8MMA_AtomIJNSA_26SM100_MMA_F16BF16_2x1SM_SSISL_SL_fLi256ELi64ELNSA_4UMMA5MajorE1ELSQ_1ELNSP_7ScaleInE0ELSR_0EEEEEENSA_6LayoutINSB_IJSE_SE_SE_EEENSB_IJNSC_ILi0EEESW_SW_EEEEENSB_IJNSA_10UnderscoreESZ_SZ_EEEEENS7_6detail27Sm100ImplicitGemmTileTraitsINSA_18SM100_TMA_2SM_LOADENSA_14ComposedLayoutINSA_7SwizzleILi3ELi4ELi3EEENSA_18smem_ptr_flag_bitsILi16EEENSU_INSB_IJSI_NSC_ILi8EEEEEENSB_IJSE_SI_EEEEEEEvEENS13_INSA_25SM100_TMA_2SM_LOAD_IM2COLENS15_INS16_ILi2ELi4ELi3EEES19_NSU_INSB_IJNSC_ILi32EEES1A_EEENSB_IJSE_S1I_EEEEEEEvEEEENS_8epilogue10collective18CollectiveEpilogueINS1P_23Sm100TmaWarpSpecializedILi3ELi2ELi32ELb1ELb0EEEJNSB_IJNSC_ILi128EEESJ_SJ_EEENSB_IJNSU_IS1U_SE_EENSU_IS1I_SE_EEEEESL_NSB_IJlNSB_IJSE_lllEEESW_EEESL_S20_NS1P_6fusion15FusionCallbacksIS1T_NS21_17LinearCombinationISL_fSL_fLNS_15FloatRoundStyleE2EEES1V_S1Y_JEEENSA_5SM1004TMEM4LOAD26SM100_TMEM_LOAD_32dp32b32xENSA_13SM90_TMA_LOADENS15_IS1H_S19_NSU_INSB_IJS1A_S1I_EEENSB_IJS1I_SE_EEEEEEENSA_39AutoVectorizingCopyWithAssumedAlignmentILi128EEENSA_14SM90_TMA_STOREES2F_S2H_S2H_EEEvvEEEEvNT_6ParamsE,"",@"SHT_CUDA_INFO"
	.sectionflags	@""
	.align	4


	//----- nvinfo : EIATTR_CUDA_API_VERSION
	.align		4
        /*0000*/ 	.byte	0x04, 0x37
        /*0002*/ 	.short	(.L_31 - .L_30)
.L_30:
        /*0004*/ 	.word	0x00000082


	//----- nvinfo : EIATTR_KPARAM_INFO
	.align		4
.L_31:
        /*0008*/ 	.byte	0x04, 0x17
        /*000a*/ 	.short	(.L_33 - .L_32)
.L_32:
        /*000c*/ 	.word	0x00000000
        /*0010*/ 	.short	0x0000
        /*0012*/ 	.short	0x0000
        /*0014*/ 	.byte	0x00, 0xf0, 0x01, 0x24


	//----- nvinfo : EIATTR_AT_ENTRY_FRAGMENTS
	.align		4
.L_33:
        /*0018*/ 	.byte	0x04, 0x4f
        /*001a*/ 	.short	(.L_35 - .L_34)


	//   ....[0]....
.L_34:
        /*001c*/ 	.word	0x00000007


	//----- nvinfo : EIATTR_RESERVED_SMEM_USED
	.align		4
.L_35:
        /*0020*/ 	.byte	0x01, 0x41
	.zero		2


	//----- nvinfo : EIATTR_SPARSE_MMA_MASK
	.align		4
        /*0024*/ 	.byte	0x03, 0x50
        /*0026*/ 	.short	0x0000


	//----- nvinfo : EIATTR_TCGEN05_2CTA_USED
	.align		4
        /*0028*/ 	.byte	0x01, 0x52
	.zero		2


	//----- nvinfo : EIATTR_MAXREG_COUNT
	.align		4
        /*002c*/ 	.byte	0x03, 0x1b
        /*002e*/ 	.short	0x00ff


	//----- nvinfo : EIATTR_NUM_BARRIERS
	.align		4
        /*0030*/ 	.byte	0x02, 0x4c
        /*0032*/ 	.byte	0x07
	.zero		1


	//----- nvinfo : EIATTR_EXTERNS
	.align		4
        /*0034*/ 	.byte	0x04, 0x0f
        /*0036*/ 	.short	(.L_37 - .L_36)


	//   ....[0]....
	.align		4
.L_36:
        /*0038*/ 	.word	index@(__assertfail)


	//----- nvinfo : EIATTR_MERCURY_ISA_VERSION
	.align		4
.L_37:
        /*003c*/ 	.byte	0x03, 0x5f
        /*003e*/ 	.short	0x0101


	//----- nvinfo : EIATTR_INT_WARP_WIDE_INSTR_OFFSETS
	.align		4
        /*0040*/ 	.byte	0x04, 0x31
        /*0042*/ 	.short	(.L_39 - .L_38)


	//   ....[0]....
.L_38:
        /*0044*/ 	.word	0x00000d20


	//   ....[1]....
        /*0048*/ 	.word	0x00000dd0


	//   ....[2]....
        /*004c*/ 	.word	0x00004d80


	//   ....[3]....
        /*0050*/ 	.word	0x00004da0


	//   ....[4]....
        /*0054*/ 	.word	0x00004dd0


	//   ....[5]....
        /*0058*/ 	.word	0x00005fb0


	//   ....[6]....
        /*005c*/ 	.word	0x00006090


	//   ....[7]....
        /*0060*/ 	.word	0x00006210


	//   ....[8]....
        /*0064*/ 	.word	0x00006310


	//----- nvinfo : EIATTR_COOP_GROUP_MASK_REGIDS
	.align		4
.L_39:
        /*0068*/ 	.byte	0x04, 0x29
        /*006a*/ 	.short	(.L_41 - .L_40)


	//   ....[0]....
.L_40:
        /*006c*/ 	.word	0xffffffff


	//   ....[1]....
        /*0070*/ 	.word	0xffffffff


	//   ....[2]....
        /*0074*/ 	.word	0xffffffff


	//   ....[3]....
        /*0078*/ 	.word	0xffffffff


	//   ....[4]....
        /*007c*/ 	.word	0xffffffff


	//   ....[5]....
        /*0080*/ 	.word	0xffffffff


	//   ....[6]....
        /*0084*/ 	.word	0xffffffff


	//   ....[7]....
        /*0088*/ 	.word	0xffffffff


	//   ....[8]....
        /*008c*/ 	.word	0xffffffff


	//   ....[9]....
        /*0090*/ 	.word	0xffffffff


	//   ....[10]....
        /*0094*/ 	.word	0xffffffff


	//   ....[11]....
        /*0098*/ 	.word	0xffffffff


	//   ....[12]....
        /*009c*/ 	.word	0xffffffff


	//----- nvinfo : EIATTR_COOP_GROUP_INSTR_OFFSETS
	.align		4
.L_41:
        /*00a0*/ 	.byte	0x04, 0x28
        /*00a2*/ 	.short	(.L_43 - .L_42)


	//   ....[0]....
.L_42:
        /*00a4*/ 	.word	0x000000d0


	//   ....[1]....
        /*00a8*/ 	.word	0x00000540


	//   ....[2]....
        /*00ac*/ 	.word	0x000007d0


	//   ....[3]....
        /*00b0*/ 	.word	0x00000950


	//   ....[4]....
        /*00b4*/ 	.word	0x00000a50


	//   ....[5]....
        /*00b8*/ 	.word	0x00000ba0


	//   ....[6]....
        /*00bc*/ 	.word	0x00000e40


	//   ....[7]....
        /*00c0*/ 	.word	0x00002c60


	//   ....[8]....
        /*00c4*/ 	.word	0x00003c60


	//   ....[9]....
        /*00c8*/ 	.word	0x00004130


	//   ....[10]....
        /*00cc*/ 	.word	0x00004160


	//   ....[11]....
        /*00d0*/ 	.word	0x00004ca0


	//   ....[12]....
        /*00d4*/ 	.word	0x00004ea0


	//----- nvinfo : EIATTR_VRC_CTA_INIT_COUNT
	.align		4
.L_43:
        /*00d8*/ 	.byte	0x02, 0x4a
        /*00da*/ 	.byte	0x80
	.zero		1


	//----- nvinfo : EIATTR_SYSCALL_OFFSETS
	.align		4
        /*00dc*/ 	.byte	0x04, 0x46
        /*00de*/ 	.short	(.L_45 - .L_44)


	//   ....[0]....
.L_44:
        /*00e0*/ 	.word	0x00007680


	//   ....[1]....
        /*00e4*/ 	.word	0x00007770


	//   ....[2]....
        /*00e8*/ 	.word	0x00008010


	//   ....[3]....
        /*00ec*/ 	.word	0x00008ce0


	//----- nvinfo : EIATTR_MBARRIER_INSTR_OFFSETS
	.align		4
.L_45:
        /*00f0*/ 	.byte	0x04, 0x39
        /*00f2*/ 	.short	(.L_47 - .L_46)


	//   ....[0]....
.L_46:
        /*00f4*/ 	.word	0x00000670
        /*00f8*/ 	.word	0x000000ff
        /*00fc*/ 	.word	0x00000000
        /*0100*/ 	.short	0x0100
        /*0102*/ 	.byte	0x04
	.zero		1


	//   ....[1]....
        /*0104*/ 	.word	0x00000680
        /*0108*/ 	.word	0x000000ff
        /*010c*/ 	.word	0x00000050
        /*0110*/ 	.short	0x0100
        /*0112*/ 	.byte	0x04
	.zero		1


	//   ....[2]....
        /*0114*/ 	.word	0x00000690
        /*0118*/ 	.word	0x000000ff
        /*011c*/ 	.word	0x00000008
        /*0120*/ 	.short	0x0100
        /*0122*/ 	.byte	0x04
	.zero		1


	//   ....[3]....
        /*0124*/ 	.word	0x000006a0
        /*0128*/ 	.word	0x000000ff
        /*012c*/ 	.word	0x00000058
        /*0130*/ 	.short	0x0100
        /*0132*/ 	.byte	0x04
	.zero		1


	//   ....[4]....
        /*0134*/ 	.word	0x000006b0
        /*0138*/ 	.word	0x000000ff
        /*013c*/ 	.word	0x00000010
        /*0140*/ 	.short	0x0100
        /*0142*/ 	.byte	0x04
	.zero		1


	//   ....[5]....
        /*0144*/ 	.word	0x000006c0
        /*0148*/ 	.word	0x000000ff
        /*014c*/ 	.word	0x00000060
        /*0150*/ 	.short	0x0100
        /*0152*/ 	.byte	0x04
	.zero		1


	//   ....[6]....
        /*0154*/ 	.word	0x000006d0
        /*0158*/ 	.word	0x000000ff
        /*015c*/ 	.word	0x00000018
        /*0160*/ 	.short	0x0100
        /*0162*/ 	.byte	0x04
	.zero		1


	//   ....[7]....
        /*0164*/ 	.word	0x000006e0
        /*0168*/ 	.word	0x000000ff
        /*016c*/ 	.word	0x00000068
        /*0170*/ 	.short	0x0100
        /*0172*/ 	.byte	0x04
	.zero		1


	//   ....[8]....
        /*0174*/ 	.word	0x000006f0
        /*0178*/ 	.word	0x000000ff
        /*017c*/ 	.word	0x00000020
        /*0180*/ 	.short	0x0100
        /*0182*/ 	.byte	0x04
	.zero		1


	//   ....[9]....
        /*0184*/ 	.word	0x00000700
        /*0188*/ 	.word	0x000000ff
        /*018c*/ 	.word	0x00000070
        /*0190*/ 	.short	0x0100
        /*0192*/ 	.byte	0x04
	.zero		1


	//   ....[10]....
        /*0194*/ 	.word	0x00000710
        /*0198*/ 	.word	0x000000ff
        /*019c*/ 	.word	0x00000028
        /*01a0*/ 	.short	0x0100
        /*01a2*/ 	.byte	0x04
	.zero		1


	//   ....[11]....
        /*01a4*/ 	.word	0x00000720
        /*01a8*/ 	.word	0x000000ff
        /*01ac*/ 	.word	0x00000078
        /*01b0*/ 	.short	0x0100
        /*01b2*/ 	.byte	0x04
	.zero		1


	//   ....[12]....
        /*01b4*/ 	.word	0x00000730
        /*01b8*/ 	.word	0x000000ff
        /*01bc*/ 	.word	0x00000030
        /*01c0*/ 	.short	0x0100
        /*01c2*/ 	.byte	0x04
	.zero		1


	//   ....[13]....
        /*01c4*/ 	.word	0x00000740
        /*01c8*/ 	.word	0x000000ff
        /*01cc*/ 	.word	0x00000080
        /*01d0*/ 	.short	0x0100
        /*01d2*/ 	.byte	0x04
	.zero		1


	//   ....[14]....
        /*01d4*/ 	.word	0x00000750
        /*01d8*/ 	.word	0x000000ff
        /*01dc*/ 	.word	0x00000038
        /*01e0*/ 	.short	0x0100
        /*01e2*/ 	.byte	0x04
	.zero		1


	//   ....[15]....
        /*01e4*/ 	.word	0x00000760
        /*01e8*/ 	.word	0x000000ff
        /*01ec*/ 	.word	0x00000088
        /*01f0*/ 	.short	0x0100
        /*01f2*/ 	.byte	0x04
	.zero		1


	//   ....[16]....
        /*01f4*/ 	.word	0x00000770
        /*01f8*/ 	.word	0x000000ff
        /*01fc*/ 	.word	0x00000040
        /*0200*/ 	.short	0x0100
        /*0202*/ 	.byte	0x04
	.zero		1


	//   ....[17]....
        /*0204*/ 	.word	0x00000780
        /*0208*/ 	.word	0x000000ff
        /*020c*/ 	.word	0x00000090
        /*0210*/ 	.short	0x0100
        /*0212*/ 	.byte	0x04
	.zero		1


	//   ....[18]....
        /*0214*/ 	.word	0x00000790
        /*0218*/ 	.word	0x000000ff
        /*021c*/ 	.word	0x00000048
        /*0220*/ 	.short	0x0100
        /*0222*/ 	.byte	0x04
	.zero		1


	//   ....[19]....
        /*0224*/ 	.word	0x000007a0
        /*0228*/ 	.word	0x000000ff
        /*022c*/ 	.word	0x00000098
        /*0230*/ 	.short	0x0100
        /*0232*/ 	.byte	0x04
	.zero		1


	//   ....[20]....
        /*0234*/ 	.word	0x000008e0
        /*0238*/ 	.word	0x000000ff
        /*023c*/ 	.word	0x000000a0
        /*0240*/ 	.short	0x0100
        /*0242*/ 	.byte	0x04
	.zero		1


	//   ....[21]....
        /*0244*/ 	.word	0x000008f0
        /*0248*/ 	.word	0x000000ff
        /*024c*/ 	.word	0x000000b8
        /*0250*/ 	.short	0x0100
        /*0252*/ 	.byte	0x04
	.zero		1


	//   ....[22]....
        /*0254*/ 	.word	0x00000900
        /*0258*/ 	.word	0x000000ff
        /*025c*/ 	.word	0x000000a8
        /*0260*/ 	.short	0x0100
        /*0262*/ 	.byte	0x04
	.zero		1


	//   ....[23]....
        /*0264*/ 	.word	0x00000910
        /*0268*/ 	.word	0x000000ff
        /*026c*/ 	.word	0x000000c0
        /*0270*/ 	.short	0x0100
        /*0272*/ 	.byte	0x04
	.zero		1


	//   ....[24]....
        /*0274*/ 	.word	0x00000920
        /*0278*/ 	.word	0x000000ff
        /*027c*/ 	.word	0x000000b0
        /*0280*/ 	.short	0x0100
        /*0282*/ 	.byte	0x04
	.zero		1


	//   ....[25]....
        /*0284*/ 	.word	0x00000930
        /*0288*/ 	.word	0x000000ff
        /*028c*/ 	.word	0x000000c8
        /*0290*/ 	.short	0x0100
        /*0292*/ 	.byte	0x04
	.zero		1


	//   ....[26]....
        /*0294*/ 	.word	0x00000a20
        /*0298*/ 	.word	0x000000ff
        /*029c*/ 	.word	0x000000d0
        /*02a0*/ 	.short	0x0100
        /*02a2*/ 	.byte	0x04
	.zero		1


	//   ....[27]....
        /*02a4*/ 	.word	0x00000a30
        /*02a8*/ 	.word	0x000000ff
        /*02ac*/ 	.word	0x000000d8
        /*02b0*/ 	.short	0x0100
        /*02b2*/ 	.byte	0x04
	.zero		1


	//   ....[28]....
        /*02b4*/ 	.word	0x00000b70
        /*02b8*/ 	.word	0x000000ff
        /*02bc*/ 	.word	0x000000e0
        /*02c0*/ 	.short	0x0100
        /*02c2*/ 	.byte	0x06
	.zero		1


	//   ....[29]....
        /*02c4*/ 	.word	0x00000b80
        /*02c8*/ 	.word	0x000000ff
        /*02cc*/ 	.word	0x000000e8
        /*02d0*/ 	.short	0x0100
        /*02d2*/ 	.byte	0x06
	.zero		1


	//   ....[30]....
        /*02d4*/ 	.word	0x00000cc0
        /*02d8*/ 	.word	0x000000ff
        /*02dc*/ 	.word	0x000000f0
        /*02e0*/ 	.short	0x0100
        /*02e2*/ 	.byte	0x04
	.zero		1


	//   ....[31]....
        /*02e4*/ 	.word	0x00000cd0
        /*02e8*/ 	.word	0x000000ff
        /*02ec*/ 	.word	0x00000100
        /*02f0*/ 	.short	0x0100
        /*02f2*/ 	.byte	0x04
	.zero		1


	//   ....[32]....
        /*02f4*/ 	.word	0x00000ce0
        /*02f8*/ 	.word	0x000000ff
        /*02fc*/ 	.word	0x000000f8
        /*0300*/ 	.short	0x0100
        /*0302*/ 	.byte	0x04
	.zero		1


	//   ....[33]....
        /*0304*/ 	.word	0x00000cf0
        /*0308*/ 	.word	0x000000ff
        /*030c*/ 	.word	0x00000108
        /*0310*/ 	.short	0x0100
        /*0312*/ 	.byte	0x04
	.zero		1


	//   ....[34]....
        /*0314*/ 	.word	0x00000df0
        /*0318*/ 	.word	0x000000ff
        /*031c*/ 	.word	0x00000110
        /*0320*/ 	.short	0x0100
        /*0322*/ 	.byte	0x06
	.zero		1


	//   ....[35]....
        /*0324*/ 	.word	0x00001db0
        /*0328*/ 	.word	0x000000ff
        /*032c*/ 	.word	0x00000050
        /*0330*/ 	.short	0x010a
        /*0332*/ 	.byte	0x07
	.zero		1


	//   ....[36]....
        /*0334*/ 	.word	0x000021a0
        /*0338*/ 	.word	0x000000ff
        /*033c*/ 	.word	0x00000050
        /*0340*/ 	.short	0x010a
        /*0342*/ 	.byte	0x0b
	.zero		1


	//   ....[37]....
        /*0344*/ 	.word	0x00002350
        /*0348*/ 	.word	0x000000ff
        /*034c*/ 	.word	0x00000050
        /*0350*/ 	.short	0x010a
        /*0352*/ 	.byte	0x08
	.zero		1


	//   ....[38]....
        /*0354*/ 	.word	0x00002610
        /*0358*/ 	.word	0x000000ff
        /*035c*/ 	.word	0x000000d8
        /*0360*/ 	.short	0x0101
        /*0362*/ 	.byte	0x21
	.zero		1


	//   ....[39]....
        /*0364*/ 	.word	0x00002640
        /*0368*/ 	.word	0x000000ff
        /*036c*/ 	.word	0x00000050
        /*0370*/ 	.short	0x010a
        /*0372*/ 	.byte	0x04
	.zero		1


	//   ....[40]....
        /*0374*/ 	.word	0x00002810
        /*0378*/ 	.word	0x000000ff
        /*037c*/ 	.word	0x00000050
        /*0380*/ 	.short	0x010a
        /*0382*/ 	.byte	0x0b
	.zero		1


	//   ....[41]....
        /*0384*/ 	.word	0x000029c0
        /*0388*/ 	.word	0x000000ff
        /*038c*/ 	.word	0x00000050
        /*0390*/ 	.short	0x010a
        /*0392*/ 	.byte	0x08
	.zero		1


	//   ....[42]....
        /*0394*/ 	.word	0x00002c70
        /*0398*/ 	.word	0x000000ff
        /*039c*/ 	.word	0x000000e0
        /*03a0*/ 	.short	0x010a
        /*03a2*/ 	.byte	0x21
	.zero		1


	//   ....[43]....
        /*03a4*/ 	.word	0x00002d30
        /*03a8*/ 	.word	0x000000ff
        /*03ac*/ 	.word	0x00000000
        /*03b0*/ 	.short	0x0101
        /*03b2*/ 	.byte	0x04
	.zero		1


	//   ....[44]....
        /*03b4*/ 	.word	0x00003320
        /*03b8*/ 	.word	0x000000ff
        /*03bc*/ 	.word	0x00000000
        /*03c0*/ 	.short	0x010a
        /*03c2*/ 	.byte	0x04
	.zero		1


	//   ....[45]....
        /*03c4*/ 	.word	0x000033c0
        /*03c8*/ 	.word	0x000000ff
        /*03cc*/ 	.word	0x00000000
        /*03d0*/ 	.short	0x010a
        /*03d2*/ 	.byte	0x05
	.zero		1


	//   ....[46]....
        /*03d4*/ 	.word	0x00003460
        /*03d8*/ 	.word	0x000000ff
        /*03dc*/ 	.word	0x00000000
        /*03e0*/ 	.short	0x010a
        /*03e2*/ 	.byte	0x05
	.zero		1


	//   ....[47]....
        /*03e4*/ 	.word	0x00003500
        /*03e8*/ 	.word	0x000000ff
        /*03ec*/ 	.word	0x00000000
        /*03f0*/ 	.short	0x010a
        /*03f2*/ 	.byte	0x05
	.zero		1


	//   ....[48]....
        /*03f4*/ 	.word	0x000035a0
        /*03f8*/ 	.word	0x000000ff
        /*03fc*/ 	.word	0x00000000
        /*0400*/ 	.short	0x010a
        /*0402*/ 	.byte	0x05
	.zero		1


	//   ....[49]....
        /*0404*/ 	.word	0x00003640
        /*0408*/ 	.word	0x000000ff
        /*040c*/ 	.word	0x00000000
        /*0410*/ 	.short	0x010a
        /*0412*/ 	.byte	0x05
	.zero		1


	//   ....[50]....
        /*0414*/ 	.word	0x000036e0
        /*0418*/ 	.word	0x000000ff
        /*041c*/ 	.word	0x00000000
        /*0420*/ 	.short	0x010a
        /*0422*/ 	.byte	0x05
	.zero		1


	//   ....[51]....
        /*0424*/ 	.word	0x00003780
        /*0428*/ 	.word	0x000000ff
        /*042c*/ 	.word	0x00000000
        /*0430*/ 	.short	0x010a
        /*0432*/ 	.byte	0x05
	.zero		1


	//   ....[52]....
        /*0434*/ 	.word	0x00003820
        /*0438*/ 	.word	0x000000ff
        /*043c*/ 	.word	0x00000000
        /*0440*/ 	.short	0x010a
        /*0442*/ 	.byte	0x05
	.zero		1


	//   ....[53]....
        /*0444*/ 	.word	0x000038d0
        /*0448*/ 	.word	0x00000000
        /*044c*/ 	.word	0x00000000
        /*0450*/ 	.short	0x010a
        /*0452*/ 	.byte	0xff
	.zero		1


	//   ....[54]....
        /*0454*/ 	.word	0x00003a20
        /*0458*/ 	.word	0x000000ff
        /*045c*/ 	.word	0x000000e8
        /*0460*/ 	.short	0x010a
        /*0462*/ 	.byte	0x04
	.zero		1


	//   ....[55]....
        /*0464*/ 	.word	0x00003ac0
        /*0468*/ 	.word	0x000000ff
        /*046c*/ 	.word	0x000000e0
        /*0470*/ 	.short	0x010a
        /*0472*/ 	.byte	0x04
	.zero		1


	//   ....[56]....
        /*0474*/ 	.word	0x00003b60
        /*0478*/ 	.word	0x000000ff
        /*047c*/ 	.word	0x00000000
        /*0480*/ 	.short	0x0101
        /*0482*/ 	.byte	0x05
	.zero		1


	//   ....[57]....
        /*0484*/ 	.word	0x00003ba0
        /*0488*/ 	.word	0x000000ff
        /*048c*/ 	.word	0x000000e8
        /*0490*/ 	.short	0x0106
        /*0492*/ 	.byte	0x04
	.zero		1


	//   ....[58]....
        /*0494*/ 	.word	0x00003be0
        /*0498*/ 	.word	0x00000000
        /*049c*/ 	.word	0x000000e8
        /*04a0*/ 	.short	0x010a
        /*04a2*/ 	.byte	0xff
	.zero		1


	//   ....[59]....
        /*04a4*/ 	.word	0x00003e30
        /*04a8*/ 	.word	0x000000ff
        /*04ac*/ 	.word	0x00000008
        /*04b0*/ 	.short	0x010a
        /*04b2*/ 	.byte	0x05
	.zero		1


	//   ....[60]....
        /*04b4*/ 	.word	0x00003e50
        /*04b8*/ 	.word	0x000000ff
        /*04bc*/ 	.word	0x00000008
        /*04c0*/ 	.short	0x010a
        /*04c2*/ 	.byte	0x05
	.zero		1


	//   ....[61]....
        /*04c4*/ 	.word	0x00003fe0
        /*04c8*/ 	.word	0x000000ff
        /*04cc*/ 	.word	0x00000008
        /*04d0*/ 	.short	0x010a
        /*04d2*/ 	.byte	0x05
	.zero		1


	//   ....[62]....
        /*04d4*/ 	.word	0x00004000
        /*04d8*/ 	.word	0x000000ff
        /*04dc*/ 	.word	0x00000008
        /*04e0*/ 	.short	0x010a
        /*04e2*/ 	.byte	0x05
	.zero		1


	//   ....[63]....
        /*04e4*/ 	.word	0x000040c0
        /*04e8*/ 	.word	0x000000ff
        /*04ec*/ 	.word	0x00000000
        /*04f0*/ 	.short	0x0101
        /*04f2*/ 	.byte	0x04
	.zero		1


	//   ....[64]....
        /*04f4*/ 	.word	0x00004420
        /*04f8*/ 	.word	0x000000ff
        /*04fc*/ 	.word	0x000000e0
        /*0500*/ 	.short	0x010a
        /*0502*/ 	.byte	0x15
	.zero		1


	//   ....[65]....
        /*0504*/ 	.word	0x000044c0
        /*0508*/ 	.word	0x000000ff
        /*050c*/ 	.word	0x00000000
        /*0510*/ 	.short	0x0101
        /*0512*/ 	.byte	0x24
	.zero		1


	//   ....[66]....
        /*0514*/ 	.word	0x000044f0
        /*0518*/ 	.word	0x000000ff
        /*051c*/ 	.word	0x00000100
        /*0520*/ 	.short	0x010a
        /*0522*/ 	.byte	0x1a
	.zero		1


	//   ....[67]....
        /*0524*/ 	.word	0x000045c0
        /*0528*/ 	.word	0x000000ff
        /*052c*/ 	.word	0x00000000
        /*0530*/ 	.short	0x010a
        /*0532*/ 	.byte	0x04
	.zero		1


	//   ....[68]....
        /*0534*/ 	.word	0x00004630
        /*0538*/ 	.word	0x000000ff
        /*053c*/ 	.word	0x00000000
        /*0540*/ 	.short	0x010a
        /*0542*/ 	.byte	0x11
	.zero		1


	//   ....[69]....
        /*0544*/ 	.word	0x00004780
        /*0548*/ 	.word	0x000000ff
        /*054c*/ 	.word	0x00000000
        /*0550*/ 	.short	0x010a
        /*0552*/ 	.byte	0x05
	.zero		1


	//   ....[70]....
        /*0554*/ 	.word	0x00004a90
        /*0558*/ 	.word	0x000000ff
        /*055c*/ 	.word	0x00000000
        /*0560*/ 	.short	0x010a
        /*0562*/ 	.byte	0x04
	.zero		1


	//   ....[71]....
        /*0564*/ 	.word	0x00004b30
        /*0568*/ 	.word	0x00000000
        /*056c*/ 	.word	0x00000000
        /*0570*/ 	.short	0x010a
        /*0572*/ 	.byte	0xff
	.zero		1


	//   ....[72]....
        /*0574*/ 	.word	0x00004b70
        /*0578*/ 	.word	0x00000000
        /*057c*/ 	.word	0x00000000
        /*0580*/ 	.short	0x010a
        /*0582*/ 	.byte	0xff
	.zero		1


	//   ....[73]....
        /*0584*/ 	.word	0x00004be0
        /*0588*/ 	.word	0x000000ff
        /*058c*/ 	.word	0x00000000
        /*0590*/ 	.short	0x0101
        /*0592*/ 	.byte	0x04
	.zero		1


	//   ....[74]....
        /*0594*/ 	.word	0x00004c20
        /*0598*/ 	.word	0x000000ff
        /*059c*/ 	.word	0x00000110
        /*05a0*/ 	.short	0x010a
        /*05a2*/ 	.byte	0x15
	.zero		1


	//   ....[75]....
        /*05a4*/ 	.word	0x00004c90
        /*05a8*/ 	.word	0x000000ff
        /*05ac*/ 	.word	0x00000000
        /*05b0*/ 	.short	0x0101
        /*05b2*/ 	.byte	0x04
	.zero		1


	//   ....[76]....
        /*05b4*/ 	.word	0x00005390
        /*05b8*/ 	.word	0x000000ff
        /*05bc*/ 	.word	0x000000e0
        /*05c0*/ 	.short	0x010a
        /*05c2*/ 	.byte	0x18
	.zero		1


	//   ....[77]....
        /*05c4*/ 	.word	0x00005420
        /*05c8*/ 	.word	0x000000ff
        /*05cc*/ 	.word	0x00000000
        /*05d0*/ 	.short	0x0101
        /*05d2*/ 	.byte	0x2c
	.zero		1


	//   ....[78]....
        /*05d4*/ 	.word	0x00005960
        /*05d8*/ 	.word	0x000000ff
        /*05dc*/ 	.word	0x000000d8
        /*05e0*/ 	.short	0x010a
        /*05e2*/ 	.byte	0x18
	.zero		1


	//   ....[79]....
        /*05e4*/ 	.word	0x00005f80
        /*05e8*/ 	.word	0x000000ff
        /*05ec*/ 	.word	0x000000b8
        /*05f0*/ 	.short	0x010a
        /*05f2*/ 	.byte	0x05
	.zero		1


	//   ....[80]....
        /*05f4*/ 	.word	0x00006160
        /*05f8*/ 	.word	0x000000ff
        /*05fc*/ 	.word	0x000000a0
        /*0600*/ 	.short	0x010b
        /*0602*/ 	.byte	0x05
	.zero		1


	//   ....[81]....
        /*0604*/ 	.word	0x00006170
        /*0608*/ 	.word	0x000000ff
        /*060c*/ 	.word	0x00000000
        /*0610*/ 	.short	0x0101
        /*0612*/ 	.byte	0x07
	.zero		1


	//   ....[82]....
        /*0614*/ 	.word	0x00006190
        /*0618*/ 	.word	0x000000ff
        /*061c*/ 	.word	0x000000b8
        /*0620*/ 	.short	0x010a
        /*0622*/ 	.byte	0x04
	.zero		1


	//   ....[83]....
        /*0624*/ 	.word	0x000063c0
        /*0628*/ 	.word	0x000000ff
        /*062c*/ 	.word	0x000000a0
        /*0630*/ 	.short	0x010b
        /*0632*/ 	.byte	0x04
	.zero		1


	//   ....[84]....
        /*0634*/ 	.word	0x000063d0
        /*0638*/ 	.word	0x000000ff
        /*063c*/ 	.word	0x00000000
        /*0640*/ 	.short	0x0101
        /*0642*/ 	.byte	0x05
	.zero		1


	//   ....[85]....
        /*0644*/ 	.word	0x00006440
        /*0648*/ 	.word	0x000000ff
        /*064c*/ 	.word	0x00000000
        /*0650*/ 	.short	0x010a
        /*0652*/ 	.byte	0x04
	.zero		1


	//   ....[86]....
        /*0654*/ 	.word	0x000064d0
        /*0658*/ 	.word	0x000000ff
        /*065c*/ 	.word	0x00000000
        /*0660*/ 	.short	0x010a
        /*0662*/ 	.byte	0x05
	.zero		1


	//   ....[87]....
        /*0664*/ 	.word	0x00006570
        /*0668*/ 	.word	0x00000000
        /*066c*/ 	.word	0x00000000
        /*0670*/ 	.short	0x010a
        /*0672*/ 	.byte	0xff
	.zero		1


	//   ....[88]....
        /*0674*/ 	.word	0x000068f0
        /*0678*/ 	.word	0x000000ff
        /*067c*/ 	.word	0x000000e0
        /*0680*/ 	.short	0x010a
        /*0682*/ 	.byte	0x34
	.zero		1


	//   ....[89]....
        /*0684*/ 	.word	0x000069b0
        /*0688*/ 	.word	0x000000ff
        /*068c*/ 	.word	0x00000000
        /*0690*/ 	.short	0x0101
        /*0692*/ 	.byte	0x04
	.zero		1


	//   ....[90]....
        /*0694*/ 	.word	0x00007c80
        /*0698*/ 	.word	0x00000000
        /*069c*/ 	.word	0x000000a0
        /*06a0*/ 	.short	0x010a
        /*06a2*/ 	.byte	0xff
	.zero		1


	//   ....[91]....
        /*06a4*/ 	.word	0x00007cd0
        /*06a8*/ 	.word	0x00000067
        /*06ac*/ 	.word	0x000000f0
        /*06b0*/ 	.short	0x010a
        /*06b2*/ 	.byte	0xff
	.zero		1


	//   ....[92]....
        /*06b4*/ 	.word	0x00007dd0
        /*06b8*/ 	.word	0x00000000
        /*06bc*/ 	.word	0x000000a0
        /*06c0*/ 	.short	0x010a
        /*06c2*/ 	.byte	0xff
	.zero		1


	//   ....[93]....
        /*06c4*/ 	.word	0x00007ef0
        /*06c8*/ 	.word	0x00000067
        /*06cc*/ 	.word	0x000000f0
        /*06d0*/ 	.short	0x010a
        /*06d2*/ 	.byte	0xff
	.zero		1


	//   ....[94]....
        /*06d4*/ 	.word	0x00008a40
        /*06d8*/ 	.word	0x00000000
        /*06dc*/ 	.word	0x00000000
        /*06e0*/ 	.short	0x0101
        /*06e2*/ 	.byte	0xff
	.zero		1


	//   ....[95]....
        /*06e4*/ 	.word	0x00008a50
        /*06e8*/ 	.word	0x00000003
        /*06ec*/ 	.word	0x000000a0
        /*06f0*/ 	.short	0x010a
        /*06f2*/ 	.byte	0xff
	.zero		1


	//   ....[96]....
        /*06f4*/ 	.word	0x00008b20
        /*06f8*/ 	.word	0x00000003
        /*06fc*/ 	.word	0x000000a0
        /*0700*/ 	.short	0x010a
        /*0702*/ 	.byte	0xff
	.zero		1


	//   ....[97]....
        /*0704*/ 	.word	0x00008f80
        /*0708*/ 	.word	0x00000067
        /*070c*/ 	.word	0x00000000
        /*0710*/ 	.short	0x0101
        /*0712*/ 	.byte	0xff
	.zero		1


	//   ....[98]....
        /*0714*/ 	.word	0x00009790
        /*0718*/ 	.word	0x00000002
        /*071c*/ 	.word	0x00000000
        /*0720*/ 	.short	0x0101
        /*0722*/ 	.byte	0xff
	.zero		1


	//   ....[99]....
        /*0724*/ 	.word	0x00009a10
        /*0728*/ 	.word	0x000000ff
        /*072c*/ 	.word	0x00000000
        /*0730*/ 	.short	0x0101
        /*0732*/ 	.byte	0x04
	.zero		1


	//   ....[100]....
        /*0734*/ 	.word	0x00009a40
        /*0738*/ 	.word	0x00000000
        /*073c*/ 	.word	0x00000050
        /*0740*/ 	.short	0x010a
        /*0742*/ 	.byte	0xff
	.zero		1


	//   ....[101]....
        /*0744*/ 	.word	0x00009aa0
        /*0748*/ 	.word	0x00000000
        /*074c*/ 	.word	0x00000050
        /*0750*/ 	.short	0x010a
        /*0752*/ 	.byte	0xff
	.zero		1


	//   ....[102]....
        /*0754*/ 	.word	0x00009b00
        /*0758*/ 	.word	0x00000000
        /*075c*/ 	.word	0x000000e0
        /*0760*/ 	.short	0x010a
        /*0762*/ 	.byte	0xff
	.zero		1


	//   ....[103]....
        /*0764*/ 	.word	0x00009b60
        /*0768*/ 	.word	0x00000000
        /*076c*/ 	.word	0x00000000
        /*0770*/ 	.short	0x010a
        /*0772*/ 	.byte	0xff
	.zero		1


	//   ....[104]....
        /*0774*/ 	.word	0x00009bc0
        /*0778*/ 	.word	0x00000000
        /*077c*/ 	.word	0x00000000
        /*0780*/ 	.short	0x010a
        /*0782*/ 	.byte	0xff
	.zero		1


	//   ....[105]....
        /*0784*/ 	.word	0x00009c20
        /*0788*/ 	.word	0x00000000
        /*078c*/ 	.word	0x00000000
        /*0790*/ 	.short	0x010a
        /*0792*/ 	.byte	0xff
	.zero		1


	//   ....[106]....
        /*0794*/ 	.word	0x00009c80
        /*0798*/ 	.word	0x00000000
        /*079c*/ 	.word	0x00000000
        /*07a0*/ 	.short	0x010a
        /*07a2*/ 	.byte	0xff
	.zero		1


	//   ....[107]....
        /*07a4*/ 	.word	0x00009ce0
        /*07a8*/ 	.word	0x00000000
        /*07ac*/ 	.word	0x00000000
        /*07b0*/ 	.short	0x010a
        /*07b2*/ 	.byte	0xff
	.zero		1


	//   ....[108]....
        /*07b4*/ 	.word	0x00009d40
        /*07b8*/ 	.word	0x00000000
        /*07bc*/ 	.word	0x00000000
        /*07c0*/ 	.short	0x010a
        /*07c2*/ 	.byte	0xff
	.zero		1


	//   ....[109]....
        /*07c4*/ 	.word	0x00009da0
        /*07c8*/ 	.word	0x00000000
        /*07cc*/ 	.word	0x00000000
        /*07d0*/ 	.short	0x010a
        /*07d2*/ 	.byte	0xff
	.zero		1


	//   ....[110]....
        /*07d4*/ 	.word	0x00009e00
        /*07d8*/ 	.word	0x00000000
        /*07dc*/ 	.word	0x00000000
        /*07e0*/ 	.short	0x010a
        /*07e2*/ 	.byte	0xff
	.zero		1


	//   ....[111]....
        /*07e4*/ 	.word	0x00009e60
        /*07e8*/ 	.word	0x00000000
        /*07ec*/ 	.word	0x00000000
        /*07f0*/ 	.short	0x010a
        /*07f2*/ 	.byte	0xff
	.zero		1


	//   ....[112]....
        /*07f4*/ 	.word	0x00009ec0
        /*07f8*/ 	.word	0x00000004
        /*07fc*/ 	.word	0x000000e8
        /*0800*/ 	.short	0x010a
        /*0802*/ 	.byte	0xff
	.zero		1


	//   ....[113]....
        /*0804*/ 	.word	0x00009f20
        /*0808*/ 	.word	0x00000004
        /*080c*/ 	.word	0x000000e0
        /*0810*/ 	.short	0x010a
        /*0812*/ 	.byte	0xff
	.zero		1


	//   ....[114]....
        /*0814*/ 	.word	0x00009f80
        /*0818*/ 	.word	0x00000005
        /*081c*/ 	.word	0x00000008
        /*0820*/ 	.short	0x010a
        /*0822*/ 	.byte	0xff
	.zero		1


	//   ....[115]....
        /*0824*/ 	.word	0x0000a060
        /*0828*/ 	.word	0x00000003
        /*082c*/ 	.word	0x00000008
        /*0830*/ 	.short	0x010a
        /*0832*/ 	.byte	0xff
	.zero		1


	//   ....[116]....
        /*0834*/ 	.word	0x0000a0c0
        /*0838*/ 	.word	0x00000000
        /*083c*/ 	.word	0x000000e0
        /*0840*/ 	.short	0x010a
        /*0842*/ 	.byte	0xff
	.zero		1


	//   ....[117]....
        /*0844*/ 	.word	0x0000a120
        /*0848*/ 	.word	0x00000000
        /*084c*/ 	.word	0x00000100
        /*0850*/ 	.short	0x010a
        /*0852*/ 	.byte	0xff
	.zero		1


	//   ....[118]....
        /*0854*/ 	.word	0x0000a180
        /*0858*/ 	.word	0x00000000
        /*085c*/ 	.word	0x00000000
        /*0860*/ 	.short	0x010a
        /*0862*/ 	.byte	0xff
	.zero		1


	//   ....[119]....
        /*0864*/ 	.word	0x0000a1e0
        /*0868*/ 	.word	0x00000000
        /*086c*/ 	.word	0x00000000
        /*0870*/ 	.short	0x010a
        /*0872*/ 	.byte	0xff
	.zero		1


	//   ....[120]....
        /*0874*/ 	.word	0x0000a240
        /*0878*/ 	.word	0x00000000
        /*087c*/ 	.word	0x00000110
        /*0880*/ 	.short	0x010a
        /*0882*/ 	.byte	0xff
	.zero		1


	//   ....[121]....
        /*0884*/ 	.word	0x0000a2a0
        /*0888*/ 	.word	0x00000000
        /*088c*/ 	.word	0x000000e0
        /*0890*/ 	.short	0x010a
        /*0892*/ 	.byte	0xff
	.zero		1


	//   ....[122]....
        /*0894*/ 	.word	0x0000a300
        /*0898*/ 	.word	0x00000003
        /*089c*/ 	.word	0x000000d8
        /*08a0*/ 	.short	0x010a
        /*08a2*/ 	.byte	0xff
	.zero		1


	//   ....[123]....
        /*08a4*/ 	.word	0x0000a360
        /*08a8*/ 	.word	0x00000000
        /*08ac*/ 	.word	0x000000b8
        /*08b0*/ 	.short	0x010a
        /*08b2*/ 	.byte	0xff
	.zero		1


	//   ....[124]....
        /*08b4*/ 	.word	0x0000a3c0
        /*08b8*/ 	.word	0x00000000
        /*08bc*/ 	.word	0x000000b8
        /*08c0*/ 	.short	0x010a
        /*08c2*/ 	.byte	0xff
	.zero		1


	//   ....[125]....
        /*08c4*/ 	.word	0x0000a420
        /*08c8*/ 	.word	0x00000000
        /*08cc*/ 	.word	0x00000000
        /*08d0*/ 	.short	0x010a
        /*08d2*/ 	.byte	0xff
	.zero		1


	//   ....[126]....
        /*08d4*/ 	.word	0x0000a480
        /*08d8*/ 	.word	0x00000000
        /*08dc*/ 	.word	0x00000000
        /*08e0*/ 	.short	0x010a
        /*08e2*/ 	.byte	0xff
	.zero		1


	//   ....[127]....
        /*08e4*/ 	.word	0x0000a4e0
        /*08e8*/ 	.word	0x00000000
        /*08ec*/ 	.word	0x000000e0
        /*08f0*/ 	.short	0x010a
        /*08f2*/ 	.byte	0xff
	.zero		1


	//   ....[128]....
        /*08f4*/ 	.word	0x0000a530
        /*08f8*/ 	.word	0x00000000
        /*08fc*/ 	.word	0x000000a0
        /*0900*/ 	.short	0x010a
        /*0902*/ 	.byte	0xff
	.zero		1


	//   ....[129]....
        /*0904*/ 	.word	0x0000a580
        /*0908*/ 	.word	0x00000067
        /*090c*/ 	.word	0x000000f0
        /*0910*/ 	.short	0x010a
        /*0912*/ 	.byte	0xff
	.zero		1


	//   ....[130]....
        /*0914*/ 	.word	0x0000a5d0
        /*0918*/ 	.word	0x00000003
        /*091c*/ 	.word	0x000000a0
        /*0920*/ 	.short	0x010a
        /*0922*/ 	.byte	0xff
	.zero		1


	//----- nvinfo : EIATTR_NUM_MBARRIERS
	.align		4
.L_47:
        /*0924*/ 	.byte	0x03, 0x38
        /*0926*/ 	.short	0x0023


	//----- nvinfo : EIATTR_EXIT_INSTR_OFFSETS
	.align		4
        /*0928*/ 	.byte	0x04, 0x1c
        /*092a*/ 	.short	(.L_49 - .L_48)


	//   ....[0]....
.L_48:
        /*092c*/ 	.word	0x00003900


	//   ....[1]....
        /*0930*/ 	.word	0x00003bb0


	//   ....[2]....
        /*0934*/ 	.word	0x00003c10


	//   ....[3]....
        /*0938*/ 	.word	0x00004eb0


	//   ....[4]....
        /*093c*/ 	.word	0x000065a0


	//   ....[5]....
        /*0940*/ 	.word	0x000065e0


	//   ....[6]....
        /*0944*/ 	.word	0x000098f0


	//   ....[7]....
        /*0948*/ 	.word	0x00009970


	//   ....[8]....
        /*094c*/ 	.word	0x000099a0


	//   ....[9]....
        /*0950*/ 	.word	0x00009a20


	//----- nvinfo : EIATTR_MAX_THREADS
	.align		4
.L_49:
        /*0954*/ 	.byte	0x04, 0x05
        /*0956*/ 	.short	(.L_51 - .L_50)
.L_50:
        /*0958*/ 	.word	0x00000100
        /*095c*/ 	.word	0x00000001
        /*0960*/ 	.word	0x00000001


	//----- nvinfo : EIATTR_CRS_STACK_SIZE
	.align		4
.L_51:
        /*0964*/ 	.byte	0x04, 0x1e
        /*0966*/ 	.short	(.L_53 - .L_52)
.L_52:
        /*0968*/ 	.word	0x00000000


	//----- nvinfo : EIATTR_CBANK_PARAM_SIZE
	.align		4
.L_53:
        /*096c*/ 	.byte	0x03, 0x19
        /*096e*/ 	.short	0x0900


	//----- nvinfo : EIATTR_PARAM_CBANK
	.align		4
        /*0970*/ 	.byte	0x04, 0x0a
        /*0972*/ 	.short	(.L_55 - .L_54)
	.align		4
.L_54:
        /*0974*/ 	.word	index@(.nv.constant0._ZN7cutlass13device_kernelINS_4conv6kernel13ConvUniversalINS1_16ConvProblemShapeILNS1_8OperatorE2ELi3EEENS1_10collective14CollectiveConvINS1_47MainloopSm100TmaUmmaWarpSpecializedImplicitGemmILS5_2ELi10ELi3ELi1ELi2EN4cute5tupleIJNSA_1CILi2EEENSC_ILi1EEESE_EEEEENSB_IJNSC_ILi256EEENSB_IJNSC_ILi64EEEEEESJ_EEENS_10bfloat16_tESL_NSA_8TiledMMAINSA_8MMA_AtomIJNSA_26SM100_MMA_F16BF16_2x1SM_SSISL_SL_fLi256ELi64ELNSA_4UMMA5MajorE1ELSQ_1ELNSP_7ScaleInE0ELSR_0EEEEEENSA_6LayoutINSB_IJSE_SE_SE_EEENSB_IJNSC_ILi0EEESW_SW_EEEEENSB_IJNSA_10UnderscoreESZ_SZ_EEEEENS7_6detail27Sm100ImplicitGemmTileTraitsINSA_18SM100_TMA_2SM_LOADENSA_14ComposedLayoutINSA_7SwizzleILi3ELi4ELi3EEENSA_18smem_ptr_flag_bitsILi16EEENSU_INSB_IJSI_NSC_ILi8EEEEEENSB_IJSE_SI_EEEEEEEvEENS13_INSA_25SM100_TMA_2SM_LOAD_IM2COLENS15_INS16_ILi2ELi4ELi3EEES19_NSU_INSB_IJNSC_ILi32EEES1A_EEENSB_IJSE_S1I_EEEEEEEvEEEENS_8epilogue10collective18CollectiveEpilogueINS1P_23Sm100TmaWarpSpecializedILi3ELi2ELi32ELb1ELb0EEEJNSB_IJNSC_ILi128EEESJ_SJ_EEENSB_IJNSU_IS1U_SE_EENSU_IS1I_SE_EEEEESL_NSB_IJlNSB_IJSE_lllEEESW_EEESL_S20_NS1P_6fusion15FusionCallbacksIS1T_NS21_17LinearCombinationISL_fSL_fLNS_15FloatRoundStyleE2EEES1V_S1Y_JEEENSA_5SM1004TMEM4LOAD26SM100_TMEM_LOAD_32dp32b32xENSA_13SM90_TMA_LOADENS15_IS1H_S19_NSU_INSB_IJS1A_S1I_EEENSB_IJS1I_SE_EEEEEEENSA_39AutoVectorizingCopyWithAssumedAlignmentILi128EEENSA_14SM90_TMA_STOREES2F_S2H_S2H_EEEvvEEEEvNT_6ParamsE)
        /*0978*/ 	.short	0x0380
        /*097a*/ 	.short	0x0900


	//----- nvinfo : EIATTR_SW_WAR
	.align		4
.L_55:
        /*097c*/ 	.byte	0x04, 0x36
        /*097e*/ 	.short	(.L_57 - .L_56)
.L_56:
        /*0980*/ 	.word	0x00000008
.L_57:


//--------------------- .nv.callgraph             --------------------------
	.section	.nv.callgraph,"",@"SHT_CUDA_CALLGRAPH"
	.align	4
	.sectionentsize	8
	.align		4
        /*0000*/ 	.word	0x00000000
	.align		4
        /*0004*/ 	.word	0xffffffff
	.align		4
        /*0008*/ 	.word	index@(_ZN7cutlass13device_kernelINS_4conv6kernel13ConvUniversalINS1_16ConvProblemShapeILNS1_8OperatorE2ELi3EEENS1_10collective14CollectiveConvINS1_47MainloopSm100TmaUmmaWarpSpecializedImplicitGemmILS5_2ELi10ELi3ELi1ELi2EN4cute5tupleIJNSA_1CILi2EEENSC_ILi1EEESE_EEEEENSB_IJNSC_ILi256EEENSB_IJNSC_ILi64EEEEEESJ_EEENS_10bfloat16_tESL_NSA_8TiledMMAINSA_8MMA_AtomIJNSA_26SM100_MMA_F16BF16_2x1SM_SSISL_SL_fLi256ELi64ELNSA_4UMMA5MajorE1ELSQ_1ELNSP_7ScaleInE0ELSR_0EEEEEENSA_6LayoutINSB_IJSE_SE_SE_EEENSB_IJNSC_ILi0EEESW_SW_EEEEENSB_IJNSA_10UnderscoreESZ_SZ_EEEEENS7_6detail27Sm100ImplicitGemmTileTraitsINSA_18SM100_TMA_2SM_LOADENSA_14ComposedLayoutINSA_7SwizzleILi3ELi4ELi3EEENSA_18smem_ptr_flag_bitsILi16EEENSU_INSB_IJSI_NSC_ILi8EEEEEENSB_IJSE_SI_EEEEEEEvEENS13_INSA_25SM100_TMA_2SM_LOAD_IM2COLENS15_INS16_ILi2ELi4ELi3EEES19_NSU_INSB_IJNSC_ILi32EEES1A_EEENSB_IJSE_S1I_EEEEEEEvEEEENS_8epilogue10collective18CollectiveEpilogueINS1P_23Sm100TmaWarpSpecializedILi3ELi2ELi32ELb1ELb0EEEJNSB_IJNSC_ILi128EEESJ_SJ_EEENSB_IJNSU_IS1U_SE_EENSU_IS1I_SE_EEEEESL_NSB_IJlNSB_IJSE_lllEEESW_EEESL_S20_NS1P_6fusion15FusionCallbacksIS1T_NS21_17LinearCombinationISL_fSL_fLNS_15FloatRoundStyleE2EEES1V_S1Y_JEEENSA_5SM1004TMEM4LOAD26SM100_TMEM_LOAD_32dp32b32xENSA_13SM90_TMA_LOADENS15_IS1H_S19_NSU_INSB_IJS1A_S1I_EEENSB_IJS1I_SE_EEEEEEENSA_39AutoVectorizingCopyWithAssumedAlignmentILi128EEENSA_14SM90_TMA_STOREES2F_S2H_S2H_EEEvvEEEEvNT_6ParamsE)
	.align		4
        /*000c*/ 	.word	index@(__assertfail)
	.align		4
        /*0010*/ 	.word	0x00000000
	.align		4
        /*0014*/ 	.word	0xfffffffe
	.align		4
        /*0018*/ 	.word	0x00000000
	.align		4
        /*001c*/ 	.word	0xfffffffd
	.align		4
        /*0020*/ 	.word	0x00000000
	.align		4
        /*0024*/ 	.word	0xfffffffc


//--------------------- .nv.constant4             --------------------------
	.section	.nv.constant4,"a",@progbits
	.align	8
	.align		8
.nv.constant4:
        /*0000*/ 	.dword	__assertfail
	.align		8
        /*0008*/ 	.dword	__unnamed_1
	.align		8
        /*0010*/ 	.dword	__unnamed_2
	.align		8
        /*0018*/ 	.dword	_ZN39_INTERNAL_5b5b4028_4_k_cu_ea2f89b3_36744cuda3std3__45__cpo5beginE
	.align		8
        /*0020*/ 	.dword	_ZN39_INTERNAL_5b5b4028_4_k_cu_ea2f89b3_36744cuda3std3__45__cpo3endE
	.align		8
        /*0028*/ 	.dword	_ZN39_INTERNAL_5b5b4028_4_k_cu_ea2f89b3_36744cuda3std3__45__cpo6cbeginE
	.align		8
        /*0030*/ 	.dword	_ZN39_INTERNAL_5b5b4028_4_k_cu_ea2f89b3_36744cuda3std3__45__cpo4cendE
	.align		8
        /*0038*/ 	.dword	_ZN39_INTERNAL_5b5b4028_4_k_cu_ea2f89b3_36744cuda3std3__441_GLOBAL__N__5b5b4028_4_k_cu_ea2f89b3_36746ignoreE
	.align		8
        /*0040*/ 	.dword	_ZN39_INTERNAL_5b5b4028_4_k_cu_ea2f89b3_36744cuda3std3__419piecewise_constructE
	.align		8
        /*0048*/ 	.dword	_ZN39_INTERNAL_5b5b4028_4_k_cu_ea2f89b3_36744cuda3std3__48in_placeE
	.align		8
        /*0050*/ 	.dword	_ZN39_INTERNAL_5b5b4028_4_k_cu_ea2f89b3_36744cuda3std6ranges3__45__cpo4swapE
	.align		8
        /*0058*/ 	.dword	_ZN39_INTERNAL_5b5b4028_4_k_cu_ea2f89b3_36744cuda3std6ranges3__45__cpo9iter_moveE
	.align		8
        /*0060*/ 	.dword	_ZN39_INTERNAL_5b5b4028_4_k_cu_ea2f89b3_36744cute7productE
	.align		8
        /*0068*/ 	.dword	_ZN39_INTERNAL_5b5b4028_4_k_cu_ea2f89b3_36744cute1_E
	.align		8
        /*0070*/ 	.dword	$str$27
	.align		8
        /*0078*/ 	.dword	$str$28
	.align		8
        /*0080*/ 	.dword	$str$29
	.align		8
        /*0088*/ 	.dword	$str$30


//--------------------- .text._ZN7cutlass13device_kernelINS_4conv6kernel13ConvUniversalINS1_16ConvProblemShapeILNS1_8OperatorE2ELi3EEENS1_10collective14CollectiveConvINS1_47MainloopSm100TmaUmmaWarpSpecializedImplicitGemmILS5_2ELi10ELi3ELi1ELi2EN4cute5tupleIJNSA_1CILi2EEENSC_ILi1EEESE_EEEEENSB_IJNSC_ILi256EEENSB_IJNSC_ILi64EEEEEESJ_EEENS_10bfloat16_tESL_NSA_8TiledMMAINSA_8MMA_AtomIJNSA_26SM100_MMA_F16BF16_2x1SM_SSISL_SL_fLi256ELi64ELNSA_4UMMA5MajorE1ELSQ_1ELNSP_7ScaleInE0ELSR_0EEEEEENSA_6LayoutINSB_IJSE_SE_SE_EEENSB_IJNSC_ILi0EEESW_SW_EEEEENSB_IJNSA_10UnderscoreESZ_SZ_EEEEENS7_6detail27Sm100ImplicitGemmTileTraitsINSA_18SM100_TMA_2SM_LOADENSA_14ComposedLayoutINSA_7SwizzleILi3ELi4ELi3EEENSA_18smem_ptr_flag_bitsILi16EEENSU_INSB_IJSI_NSC_ILi8EEEEEENSB_IJSE_SI_EEEEEEEvEENS13_INSA_25SM100_TMA_2SM_LOAD_IM2COLENS15_INS16_ILi2ELi4ELi3EEES19_NSU_INSB_IJNSC_ILi32EEES1A_EEENSB_IJSE_S1I_EEEEEEEvEEEENS_8epilogue10collective18CollectiveEpilogueINS1P_23Sm100TmaWarpSpecializedILi3ELi2ELi32ELb1ELb0EEEJNSB_IJNSC_ILi128EEESJ_SJ_EEENSB_IJNSU_IS1U_SE_EENSU_IS1I_SE_EEEEESL_NSB_IJlNSB_IJSE_lllEEESW_EEESL_S20_NS1P_6fusion15FusionCallbacksIS1T_NS21_17LinearCombinationISL_fSL_fLNS_15FloatRoundStyleE2EEES1V_S1Y_JEEENSA_5SM1004TMEM4LOAD26SM100_TMEM_LOAD_32dp32b32xENSA_13SM90_TMA_LOADENS15_IS1H_S19_NSU_INSB_IJS1A_S1I_EEENSB_IJS1I_SE_EEEEEEENSA_39AutoVectorizingCopyWithAssumedAlignmentILi128EEENSA_14SM90_TMA_STOREES2F_S2H_S2H_EEEvvEEEEvNT_6ParamsE --------------------------
	.section	.text._ZN7cutlass13device_kernelINS_4conv6kernel13ConvUniversalINS1_16ConvProblemShapeILNS1_8OperatorE2ELi3EEENS1_10collective14CollectiveConvINS1_47MainloopSm100TmaUmmaWarpSpecializedImplicitGemmILS5_2ELi10ELi3ELi1ELi2EN4cute5tupleIJNSA_1CILi2EEENSC_ILi1EEESE_EEEEENSB_IJNSC_ILi256EEENSB_IJNSC_ILi64EEEEEESJ_EEENS_10bfloat16_tESL_NSA_8TiledMMAINSA_8MMA_AtomIJNSA_26SM100_MMA_F16BF16_2x1SM_SSISL_SL_fLi256ELi64ELNSA_4UMMA5MajorE1ELSQ_1ELNSP_7ScaleInE0ELSR_0EEEEEENSA_6LayoutINSB_IJSE_SE_SE_EEENSB_IJNSC_ILi0EEESW_SW_EEEEENSB_IJNSA_10UnderscoreESZ_SZ_EEEEENS7_6detail27Sm100ImplicitGemmTileTraitsINSA_18SM100_TMA_2SM_LOADENSA_14ComposedLayoutINSA_7SwizzleILi3ELi4ELi3EEENSA_18smem_ptr_flag_bitsILi16EEENSU_INSB_IJSI_NSC_ILi8EEEEEENSB_IJSE_SI_EEEEEEEvEENS13_INSA_25SM100_TMA_2SM_LOAD_IM2COLENS15_INS16_ILi2ELi4ELi3EEES19_NSU_INSB_IJNSC_ILi32EEES1A_EEENSB_IJSE_S1I_EEEEEEEvEEEENS_8epilogue10collective18CollectiveEpilogueINS1P_23Sm100TmaWarpSpecializedILi3ELi2ELi32ELb1ELb0EEEJNSB_IJNSC_ILi128EEESJ_SJ_EEENSB_IJNSU_IS1U_SE_EENSU_IS1I_SE_EEEEESL_NSB_IJlNSB_IJSE_lllEEESW_EEESL_S20_NS1P_6fusion15FusionCallbacksIS1T_NS21_17LinearCombinationISL_fSL_fLNS_15FloatRoundStyleE2EEES1V_S1Y_JEEENSA_5SM1004TMEM4LOAD26SM100_TMEM_LOAD_32dp32b32xENSA_13SM90_TMA_LOADENS15_IS1H_S19_NSU_INSB_IJS1A_S1I_EEENSB_IJS1I_SE_EEEEEEENSA_39AutoVectorizingCopyWithAssumedAlignmentILi128EEENSA_14SM90_TMA_STOREES2F_S2H_S2H_EEEvvEEEEvNT_6ParamsE,"ax",@progbits
	.align	128
.text._ZN7cutlass13device_kernelINS_4conv6kernel13ConvUniversalINS1_16ConvProblemShapeILNS1_8OperatorE2ELi3EEENS1_10collective14CollectiveConvINS1_47MainloopSm100TmaUmmaWarpSpecializedImplicitGemmILS5_2ELi10ELi3ELi1ELi2EN4cute5tupleIJNSA_1CILi2EEENSC_ILi1EEESE_EEEEENSB_IJNSC_ILi256EEENSB_IJNSC_ILi64EEEEEESJ_EEENS_10bfloat16_tESL_NSA_8TiledMMAINSA_8MMA_AtomIJNSA_26SM100_MMA_F16BF16_2x1SM_SSISL_SL_fLi256ELi64ELNSA_4UMMA5MajorE1ELSQ_1ELNSP_7ScaleInE0ELSR_0EEEEEENSA_6LayoutINSB_IJSE_SE_SE_EEENSB_IJNSC_ILi0EEESW_SW_EEEEENSB_IJNSA_10UnderscoreESZ_SZ_EEEEENS7_6detail27Sm100ImplicitGemmTileTraitsINSA_18SM100_TMA_2SM_LOADENSA_14ComposedLayoutINSA_7SwizzleILi3ELi4ELi3EEENSA_18smem_ptr_flag_bitsILi16EEENSU_INSB_IJSI_NSC_ILi8EEEEEENSB_IJSE_SI_EEEEEEEvEENS13_INSA_25SM100_TMA_2SM_LOAD_IM2COLENS15_INS16_ILi2ELi4ELi3EEES19_NSU_INSB_IJNSC_ILi32EEES1A_EEENSB_IJSE_S1I_EEEEEEEvEEEENS_8epilogue10collective18CollectiveEpilogueINS1P_23Sm100TmaWarpSpecializedILi3ELi2ELi32ELb1ELb0EEEJNSB_IJNSC_ILi128EEESJ_SJ_EEENSB_IJNSU_IS1U_SE_EENSU_IS1I_SE_EEEEESL_NSB_IJlNSB_IJSE_lllEEESW_EEESL_S20_NS1P_6fusion15FusionCallbacksIS1T_NS21_17LinearCombinationISL_fSL_fLNS_15FloatRoundStyleE2EEES1V_S1Y_JEEENSA_5SM1004TMEM4LOAD26SM100_TMEM_LOAD_32dp32b32xENSA_13SM90_TMA_LOADENS15_IS1H_S19_NSU_INSB_IJS1A_S1I_EEENSB_IJS1I_SE_EEEEEEENSA_39AutoVectorizingCopyWithAssumedAlignmentILi128EEENSA_14SM90_TMA_STOREES2F_S2H_S2H_EEEvvEEEEvNT_6ParamsE:
        .type           _ZN7cutlass13device_kernelINS_4conv6kernel13ConvUniversalINS1_16ConvProblemShapeILNS1_8OperatorE2ELi3EEENS1_10collective14CollectiveConvINS1_47MainloopSm100TmaUmmaWarpSpecializedImplicitGemmILS5_2ELi10ELi3ELi1ELi2EN4cute5tupleIJNSA_1CILi2EEENSC_ILi1EEESE_EEEEENSB_IJNSC_ILi256EEENSB_IJNSC_ILi64EEEEEESJ_EEENS_10bfloat16_tESL_NSA_8TiledMMAINSA_8MMA_AtomIJNSA_26SM100_MMA_F16BF16_2x1SM_SSISL_SL_fLi256ELi64ELNSA_4UMMA5MajorE1ELSQ_1ELNSP_7ScaleInE0ELSR_0EEEEEENSA_6LayoutINSB_IJSE_SE_SE_EEENSB_IJNSC_ILi0EEESW_SW_EEEEENSB_IJNSA_10UnderscoreESZ_SZ_EEEEENS7_6detail27Sm100ImplicitGemmTileTraitsINSA_18SM100_TMA_2SM_LOADENSA_14ComposedLayoutINSA_7SwizzleILi3ELi4ELi3EEENSA_18smem_ptr_flag_bitsILi16EEENSU_INSB_IJSI_NSC_ILi8EEEEEENSB_IJSE_SI_EEEEEEEvEENS13_INSA_25SM100_TMA_2SM_LOAD_IM2COLENS15_INS16_ILi2ELi4ELi3EEES19_NSU_INSB_IJNSC_ILi32EEES1A_EEENSB_IJSE_S1I_EEEEEEEvEEEENS_8epilogue10collective18CollectiveEpilogueINS1P_23Sm100TmaWarpSpecializedILi3ELi2ELi32ELb1ELb0EEEJNSB_IJNSC_ILi128EEESJ_SJ_EEENSB_IJNSU_IS1U_SE_EENSU_IS1I_SE_EEEEESL_NSB_IJlNSB_IJSE_lllEEESW_EEESL_S20_NS1P_6fusion15FusionCallbacksIS1T_NS21_17LinearCombinationISL_fSL_fLNS_15FloatRoundStyleE2EEES1V_S1Y_JEEENSA_5SM1004TMEM4LOAD26SM100_TMEM_LOAD_32dp32b32xENSA_13SM90_TMA_LOADENS15_IS1H_S19_NSU_INSB_IJS1A_S1I_EEENSB_IJS1I_SE_EEEEEEENSA_39AutoVectorizingCopyWithAssumedAlignmentILi128EEENSA_14SM90_TMA_STOREES2F_S2H_S2H_EEEvvEEEEvNT_6ParamsE,@function
        .size           _ZN7cutlass13device_kernelINS_4conv6kernel13ConvUniversalINS1_16ConvProblemShapeILNS1_8OperatorE2ELi3EEENS1_10collective14CollectiveConvINS1_47MainloopSm100TmaUmmaWarpSpecializedImplicitGemmILS5_2ELi10ELi3ELi1ELi2EN4cute5tupleIJNSA_1CILi2EEENSC_ILi1EEESE_EEEEENSB_IJNSC_ILi256EEENSB_IJNSC_ILi64EEEEEESJ_EEENS_10bfloat16_tESL_NSA_8TiledMMAINSA_8MMA_AtomIJNSA_26SM100_MMA_F16BF16_2x1SM_SSISL_SL_fLi256ELi64ELNSA_4UMMA5MajorE1ELSQ_1ELNSP_7ScaleInE0ELSR_0EEEEEENSA_6LayoutINSB_IJSE_SE_SE_EEENSB_IJNSC_ILi0EEESW_SW_EEEEENSB_IJNSA_10UnderscoreESZ_SZ_EEEEENS7_6detail27Sm100ImplicitGemmTileTraitsINSA_18SM100_TMA_2SM_LOADENSA_14ComposedLayoutINSA_7SwizzleILi3ELi4ELi3EEENSA_18smem_ptr_flag_bitsILi16EEENSU_INSB_IJSI_NSC_ILi8EEEEEENSB_IJSE_SI_EEEEEEEvEENS13_INSA_25SM100_TMA_2SM_LOAD_IM2COLENS15_INS16_ILi2ELi4ELi3EEES19_NSU_INSB_IJNSC_ILi32EEES1A_EEENSB_IJSE_S1I_EEEEEEEvEEEENS_8epilogue10collective18CollectiveEpilogueINS1P_23Sm100TmaWarpSpecializedILi3ELi2ELi32ELb1ELb0EEEJNSB_IJNSC_ILi128EEESJ_SJ_EEENSB_IJNSU_IS1U_SE_EENSU_IS1I_SE_EEEEESL_NSB_IJlNSB_IJSE_lllEEESW_EEESL_S20_NS1P_6fusion15FusionCallbacksIS1T_NS21_17LinearCombinationISL_fSL_fLNS_15FloatRoundStyleE2EEES1V_S1Y_JEEENSA_5SM1004TMEM4LOAD26SM100_TMEM_LOAD_32dp32b32xENSA_13SM90_TMA_LOADENS15_IS1H_S19_NSU_INSB_IJS1A_S1I_EEENSB_IJS1I_SE_EEEEEEENSA_39AutoVectorizingCopyWithAssumedAlignmentILi128EEENSA_14SM90_TMA_STOREES2F_S2H_S2H_EEEvvEEEEvNT_6ParamsE,(.L_x_184 - _ZN7cutlass13device_kernelINS_4conv6kernel13ConvUniversalINS1_16ConvProblemShapeILNS1_8OperatorE2ELi3EEENS1_10collective14CollectiveConvINS1_47MainloopSm100TmaUmmaWarpSpecializedImplicitGemmILS5_2ELi10ELi3ELi1ELi2EN4cute5tupleIJNSA_1CILi2EEENSC_ILi1EEESE_EEEEENSB_IJNSC_ILi256EEENSB_IJNSC_ILi64EEEEEESJ_EEENS_10bfloat16_tESL_NSA_8TiledMMAINSA_8MMA_AtomIJNSA_26SM100_MMA_F16BF16_2x1SM_SSISL_SL_fLi256ELi64ELNSA_4UMMA5MajorE1ELSQ_1ELNSP_7ScaleInE0ELSR_0EEEEEENSA_6LayoutINSB_IJSE_SE_SE_EEENSB_IJNSC_ILi0EEESW_SW_EEEEENSB_IJNSA_10UnderscoreESZ_SZ_EEEEENS7_6detail27Sm100ImplicitGemmTileTraitsINSA_18SM100_TMA_2SM_LOADENSA_14ComposedLayoutINSA_7SwizzleILi3ELi4ELi3EEENSA_18smem_ptr_flag_bitsILi16EEENSU_INSB_IJSI_NSC_ILi8EEEEEENSB_IJSE_SI_EEEEEEEvEENS13_INSA_25SM100_TMA_2SM_LOAD_IM2COLENS15_INS16_ILi2ELi4ELi3EEES19_NSU_INSB_IJNSC_ILi32EEES1A_EEENSB_IJSE_S1I_EEEEEEEvEEEENS_8epilogue10collective18CollectiveEpilogueINS1P_23Sm100TmaWarpSpecializedILi3ELi2ELi32ELb1ELb0EEEJNSB_IJNSC_ILi128EEESJ_SJ_EEENSB_IJNSU_IS1U_SE_EENSU_IS1I_SE_EEEEESL_NSB_IJlNSB_IJSE_lllEEESW_EEESL_S20_NS1P_6fusion15FusionCallbacksIS1T_NS21_17LinearCombinationISL_fSL_fLNS_15FloatRoundStyleE2EEES1V_S1Y_JEEENSA_5SM1004TMEM4LOAD26SM100_TMEM_LOAD_32dp32b32xENSA_13SM90_TMA_LOADENS15_IS1H_S19_NSU_INSB_IJS1A_S1I_EEENSB_IJS1I_SE_EEEEEEENSA_39AutoVectorizingCopyWithAssumedAlignmentILi128EEENSA_14SM90_TMA_STOREES2F_S2H_S2H_EEEvvEEEEvNT_6ParamsE)
        .other          _ZN7cutlass13device_kernelINS_4conv6kernel13ConvUniversalINS1_16ConvProblemShapeILNS1_8OperatorE2ELi3EEENS1_10collective14CollectiveConvINS1_47MainloopSm100TmaUmmaWarpSpecializedImplicitGemmILS5_2ELi10ELi3ELi1ELi2EN4cute5tupleIJNSA_1CILi2EEENSC_ILi1EEESE_EEEEENSB_IJNSC_ILi256EEENSB_IJNSC_ILi64EEEEEESJ_EEENS_10bfloat16_tESL_NSA_8TiledMMAINSA_8MMA_AtomIJNSA_26SM100_MMA_F16BF16_2x1SM_SSISL_SL_fLi256ELi64ELNSA_4UMMA5MajorE1ELSQ_1ELNSP_7ScaleInE0ELSR_0EEEEEENSA_6LayoutINSB_IJSE_SE_SE_EEENSB_IJNSC_ILi0EEESW_SW_EEEEENSB_IJNSA_10UnderscoreESZ_SZ_EEEEENS7_6detail27Sm100ImplicitGemmTileTraitsINSA_18SM100_TMA_2SM_LOADENSA_14ComposedLayoutINSA_7SwizzleILi3ELi4ELi3EEENSA_18smem_ptr_flag_bitsILi16EEENSU_INSB_IJSI_NSC_ILi8EEEEEENSB_IJSE_SI_EEEEEEEvEENS13_INSA_25SM100_TMA_2SM_LOAD_IM2COLENS15_INS16_ILi2ELi4ELi3EEES19_NSU_INSB_IJNSC_ILi32EEES1A_EEENSB_IJSE_S1I_EEEEEEEvEEEENS_8epilogue10collective18CollectiveEpilogueINS1P_23Sm100TmaWarpSpecializedILi3ELi2ELi32ELb1ELb0EEEJNSB_IJNSC_ILi128EEESJ_SJ_EEENSB_IJNSU_IS1U_SE_EENSU_IS1I_SE_EEEEESL_NSB_IJlNSB_IJSE_lllEEESW_EEESL_S20_NS1P_6fusion15FusionCallbacksIS1T_NS21_17LinearCombinationISL_fSL_fLNS_15FloatRoundStyleE2EEES1V_S1Y_JEEENSA_5SM1004TMEM4LOAD26SM100_TMEM_LOAD_32dp32b32xENSA_13SM90_TMA_LOADENS15_IS1H_S19_NSU_INSB_IJS1A_S1I_EEENSB_IJS1I_SE_EEEEEEENSA_39AutoVectorizingCopyWithAssumedAlignmentILi128EEENSA_14SM90_TMA_STOREES2F_S2H_S2H_EEEvvEEEEvNT_6ParamsE,@"STO_CUDA_ENTRY STV_DEFAULT"
_ZN7cutlass13device_kernelINS_4conv6kernel13ConvUniversalINS1_16ConvProblemShapeILNS1_8OperatorE2ELi3EEENS1_10collective14CollectiveConvINS1_47MainloopSm100TmaUmmaWarpSpecializedImplicitGemmILS5_2ELi10ELi3ELi1ELi2EN4cute5tupleIJNSA_1CILi2EEENSC_ILi1EEESE_EEEEENSB_IJNSC_ILi256EEENSB_IJNSC_ILi64EEEEEESJ_EEENS_10bfloat16_tESL_NSA_8TiledMMAINSA_8MMA_AtomIJNSA_26SM100_MMA_F16BF16_2x1SM_SSISL_SL_fLi256ELi64ELNSA_4UMMA5MajorE1ELSQ_1ELNSP_7ScaleInE0ELSR_0EEEEEENSA_6LayoutINSB_IJSE_SE_SE_EEENSB_IJNSC_ILi0EEESW_SW_EEEEENSB_IJNSA_10UnderscoreESZ_SZ_EEEEENS7_6detail27Sm100ImplicitGemmTileTraitsINSA_18SM100_TMA_2SM_LOADENSA_14ComposedLayoutINSA_7SwizzleILi3ELi4ELi3EEENSA_18smem_ptr_flag_bitsILi16EEENSU_INSB_IJSI_NSC_ILi8EEEEEENSB_IJSE_SI_EEEEEEEvEENS13_INSA_25SM100_TMA_2SM_LOAD_IM2COLENS15_INS16_ILi2ELi4ELi3EEES19_NSU_INSB_IJNSC_ILi32EEES1A_EEENSB_IJSE_S1I_EEEEEEEvEEEENS_8epilogue10collective18CollectiveEpilogueINS1P_23Sm100TmaWarpSpecializedILi3ELi2ELi32ELb1ELb0EEEJNSB_IJNSC_ILi128EEESJ_SJ_EEENSB_IJNSU_IS1U_SE_EENSU_IS1I_SE_EEEEESL_NSB_IJlNSB_IJSE_lllEEESW_EEESL_S20_NS1P_6fusion15FusionCallbacksIS1T_NS21_17LinearCombinationISL_fSL_fLNS_15FloatRoundStyleE2EEES1V_S1Y_JEEENSA_5SM1004TMEM4LOAD26SM100_TMEM_LOAD_32dp32b32xENSA_13SM90_TMA_LOADENS15_IS1H_S19_NSU_INSB_IJS1A_S1I_EEENSB_IJS1I_SE_EEEEEEENSA_39AutoVectorizingCopyWithAssumedAlignmentILi128EEENSA_14SM90_TMA_STOREES2F_S2H_S2H_EEEvvEEEEvNT_6ParamsE:
[----:B------:R-:W1:Y:S01]  /*0000*/  LDC R1, c[0x0][0x37c] ;  /* 0x0000df00ff017b82 */ /* 0x000e620000000800 */
[----:B------:R-:W2:Y:S01]  /*0010*/  S2R R99, SR_TID.X ;  /* 0x0000000000637919 */ /* 0x000ea20000002100 */
[----:B------:R-:W3:Y:S06]  /*0020*/  LDCU.64 UR8, c[0x0][0x990] ;  /* 0x00013200ff0877ac */ /* 0x000eec0008000a00 */
[----:B------:R-:W4:Y:S01]  /*0030*/  S2UR UR4, SR_CgaCtaId ;  /* 0x00000000000479c3 */ /* 0x000f220000008800 */
[----:B-1----:R-:W-:Y:S01]  /*0040*/  VIADD R1, R1, 0xfffffff8 ;  /* 0xfffffff801017836 */ /* 0x002fe20000000000 */
[----:B------:R-:W-:-:S02]  /*0050*/  PRMT R91, RZ, 0x7610, R91 ;  /* 0x00007610ff5b7816 */ /* 0x000fc4000000005b */
[----:B------:R-:W-:Y:S02]  /*0060*/  ELECT P1, URZ, PT ;  /* 0x0000000000ff782f */ /* 0x000fe40003820000 */
[----:B------:R-:W-:Y:S01]  /*0070*/  R2UR UR49, R1 ;  /* 0x00000000013172ca */ /* 0x000fe200000e0000 */
[----:B---3--:R-:W-:-:S04]  /*0080*/  UISETP.NE.U32.AND UP0, UPT, UR8, URZ, UPT ;  /* 0x000000ff0800728c */ /* 0x008fc8000bf05070 */
[----:B------:R-:W-:Y:S02]  /*0090*/  UISETP.NE.AND.EX UP0, UPT, UR9, URZ, UPT, UP0 ;  /* 0x000000ff0900728c */ /* 0x000fe4000bf05300 */
[----:B----4-:R-:W-:Y:S02]  /*00a0*/  ULOP3.LUT UR41, UR4, 0x1, URZ, 0xc0, !UPT ;  /* 0x0000000104297892 */ /* 0x010fe4000f8ec0ff */
[----:B------:R-:W-:Y:S01]  /*00b0*/  ULOP3.LUT UR40, UR4, 0x1, URZ, 0x3c, !UPT ;  /* 0x0000000104287892 */ /* 0x000fe2000f8e3cff */
[----:B--2---:R-:W-:-:S05]  /*00c0*/  SHF.R.U32.HI R92, RZ, 0x5, R99 ;  /* 0x00000005ff5c7819 */ /* 0x004fca0000011663 */
[----:B------:R-:W1:Y:S02]  /*00d0*/  SHFL.IDX PT, R0, R92, RZ, 0x1f ;  /* 0x00001fff5c007589 */ /* 0x000e6400000e0000 */
[----:B-1----:R-:W-:Y:S01]  /*00e0*/  R2UR UR18, R0 ;  /* 0x00000000001272ca */ /* 0x002fe200000e0000 */
[----:B------:R-:W-:-:S14]  /*00f0*/  BRA.U UP0, `(.L_x_0) ;  /* 0x0000000100307547 */ /* 0x000fdc000b800000 */
[----:B------:R-:W1:Y:S02]  /*0100*/  LDCU.64 UR4, c[0x0][0x988] ;  /* 0x00013100ff0477ac */ /* 0x000e640008000a00 */
[----:B-1----:R-:W-:-:S04]  /*0110*/  UISETP.NE.U32.AND UP0, UPT, UR4, URZ, UPT ;  /* 0x000000ff0400728c */ /* 0x002fc8000bf05070 */
[----:B------:R-:W-:-:S09]  /*0120*/  UISETP.NE.AND.EX UP0, UPT, UR5, URZ, UPT, UP0 ;  /* 0x000000ff0500728c */ /* 0x000fd2000bf05300 */
[----:B------:R-:W-:Y:S05]  /*0130*/  BRA.U !UP0, `(.L_x_1) ;  /* 0x0000000108147547 */ /* 0x000fea000b800000 */
[----:B------:R-:W1:Y:S01]  /*0140*/  LDC.64 R2, c[0x0][0x988] ;  /* 0x00026200ff027b82 */ /* 0x000e620000000a00 */
[----:B------:R-:W1:Y:S02]  /*0150*/  LDCU.64 UR4, c[0x0][0x358] ;  /* 0x00006b00ff0477ac */ /* 0x000e640008000a00 */
[----:B-1----:R1:W5:Y:S01]  /*0160*/  LDG.E R41, desc[UR4][R2.64] ;  /* 0x0000000402297981 */ /* 0x002362000c1e1900 */
[----:B------:R-:W-:Y:S01]  /*0170*/  HFMA2 R91, -RZ, RZ, 0, 5.9604644775390625e-08 ;  /* 0x00000001ff5b7431 */ /* 0x000fe200000001ff */
[----:B------:R-:W-:Y:S05]  /*0180*/  BRA `(.L_x_0) ;  /* 0x00000000000c7947 */ /* 0x000fea0003800000 */
.L_x_1:
[----:B------:R-:W1:Y:S01]  /*0190*/  LDCU UR4, c[0x0][0x980] ;  /* 0x00013000ff0477ac */ /* 0x000e620008000800 */
[----:B------:R-:W-:Y:S01]  /*01a0*/  HFMA2 R91, -RZ, RZ, 0, 5.9604644775390625e-08 ;  /* 0x00000001ff5b7431 */ /* 0x000fe200000001ff */
[----:B-1----:R-:W-:-:S07]  /*01b0*/  MOV R41, UR4 ;  /* 0x0000000400297c02 */ /* 0x002fce0008000f00 */
.L_x_0:
[----:B------:R-:W2:Y:S02]  /*01c0*/  LDCU.64 UR4, c[0x0][0x9b0] ;  /* 0x00013600ff0477ac */ /* 0x000ea40008000a00 */
[----:B--2---:R-:W-:-:S04]  /*01d0*/  UISETP.NE.U32.AND UP0, UPT, UR4, URZ, UPT ;  /* 0x000000ff0400728c */ /* 0x004fc8000bf05070 */
[----:B------:R-:W-:-:S09]  /*01e0*/  UISETP.NE.AND.EX UP0, UPT, UR5, URZ, UPT, UP0 ;  /* 0x000000ff0500728c */ /* 0x000fd2000bf05300 */
[----:B------:R-:W-:Y:S05]  /*01f0*/  BRA.U UP0, `(.L_x_2) ;  /* 0x0000000100287547 */ /* 0x000fea000b800000 */
[----:B------:R-:W2:Y:S02]  /*0200*/  LDCU.64 UR4, c[0x0][0x9a8] ;  /* 0x00013500ff0477ac */ /* 0x000ea40008000a00 */
[----:B--2---:R-:W-:-:S04]  /*0210*/  UISETP.NE.U32.AND UP0, UPT, UR4, URZ, UPT ;  /* 0x000000ff0400728c */ /* 0x004fc8000bf05070 */
[----:B------:R-:W-:-:S09]  /*0220*/  UISETP.NE.AND.EX UP0, UPT, UR5, URZ, UPT, UP0 ;  /* 0x000000ff0500728c */ /* 0x000fd2000bf05300 */
[----:B------:R-:W-:Y:S05]  /*0230*/  BRA.U !UP0, `(.L_x_3) ;  /* 0x0000000108107547 */ /* 0x000fea000b800000 */
[----:B------:R-:W2:Y:S01]  /*0240*/  LDC.64 R38, c[0x0][0x9a8] ;  /* 0x00026a00ff267b82 */ /* 0x000ea20000000a00 */
[----:B------:R-:W2:Y:S02]  /*0250*/  LDCU.64 UR4, c[0x0][0x358] ;  /* 0x00006b00ff0477ac */ /* 0x000ea40008000a00 */
[----:B--2---:R2:W5:Y:S01]  /*0260*/  LDG.E R38, desc[UR4][R38.64] ;  /* 0x0000000426267981 */ /* 0x004562000c1e1900 */
[----:B------:R-:W-:Y:S05]  /*0270*/  BRA `(.L_x_2) ;  /* 0x0000000000087947 */ /* 0x000fea0003800000 */
.L_x_3:
[----:B------:R-:W2:Y:S02]  /*0280*/  LDCU UR4, c[0x0][0x9a0] ;  /* 0x00013400ff0477ac */ /* 0x000ea40008000800 */
[----:B--2---:R-:W-:Y:S02]  /*0290*/  MOV R38, UR4 ;  /* 0x0000000400267c02 */ /* 0x004fe40008000f00 */
.L_x_2:
[----:B------:R-:W-:Y:S01]  /*02a0*/  IMAD.U32 R0, RZ, RZ, UR18 ;  /* 0x00000012ff007e24 */ /* 0x000fe2000f8e00ff */
[----:B------:R-:W-:Y:S04]  /*02b0*/  BSSY.RECONVERGENT B0, `(.L_x_4) ;  /* 0x000000c000007945 */ /* 0x000fe80003800200 */
[C---:B------:R-:W-:Y:S02]  /*02c0*/  ISETP.NE.OR P2, PT, R0.reuse, 0x1, !P1 ;  /* 0x000000010000780c */ /* 0x040fe40004f45670 */
[----:B------:R-:W-:-:S11]  /*02d0*/  ISETP.NE.OR P0, PT, R0, 0x3, !P1 ;  /* 0x000000030000780c */ /* 0x000fd60004f05670 */
[----:B------:R-:W-:Y:S05]  /*02e0*/  @P2 BRA `(.L_x_5) ;  /* 0x0000000000202947 */ /* 0x000fea0003800000 */
[----:B------:R-:W3:Y:S02]  /*02f0*/  LDCU.64 UR4, c[0x0][0x348] ;  /* 0x00006900ff0477ac */ /* 0x000ee40008000a00 */
[----:B---3--:R-:W-:Y:S02]  /*0300*/  UIADD3 UR6, UP1, UPT, UR4, 0x80, URZ ;  /* 0x0000008004067890 */ /* 0x008fe4000ff3e0ff */
[----:B------:R-:W-:Y:S02]  /*0310*/  UIADD3 UR4, UP0, UPT, UR4, 0x180, URZ ;  /* 0x0000018004047890 */ /* 0x000fe4000ff1e0ff */
[----:B------:R-:W-:Y:S02]  /*0320*/  UIADD3.X UR7, UPT, UPT, URZ, UR5, URZ, UP1, !UPT ;  /* 0x00000005ff077290 */ /* 0x000fe40008ffe4ff */
[----:B------:R-:W-:-:S07]  /*0330*/  UIADD3.X UR5, UPT, UPT, URZ, UR5, URZ, UP0, !UPT ;  /* 0x00000005ff057290 */ /* 0x000fce00087fe4ff */
[----:B------:R3:W-:Y:S02]  /*0340*/  UTMACCTL.PF [UR6] ;  /* 0x00000000060079b9 */ /* 0x0007e40008040000 */
[----:B------:R3:W-:Y:S02]  /*0350*/  UTMACCTL.PF [UR4] ;  /* 0x00000000040079b9 */ /* 0x0007e40008040000 */
[----:B---3--:R-:W-:Y:S01]  /*0360*/  NOP ;  /* 0x0000000000007918 */ /* 0x008fe20000000000 */
.L_x_5:
[----:B------:R-:W-:Y:S05]  /*0370*/  BSYNC.RECONVERGENT B0 ;  /* 0x0000000000007941 */ /* 0x000fea0003800200 */
.L_x_4:
[----:B------:R-:W-:Y:S04]  /*0380*/  BSSY.RECONVERGENT B0, `(.L_x_6) ;  /* 0x000000a000007945 */ /* 0x000fe80003800200 */
        /* <DEDUP_REMOVED lines=9> */
.L_x_7:
[----:B------:R-:W-:Y:S05]  /*0420*/  BSYNC.RECONVERGENT B0 ;  /* 0x0000000000007941 */ /* 0x000fea0003800200 */
.L_x_6:
[----:B------:R-:W3:Y:S01]  /*0430*/  LDCU.64 UR4, c[0x0][0x988] ;  /* 0x00013100ff0477ac */ /* 0x000ee20008000a00 */
[----:B------:R-:W-:Y:S02]  /*0440*/  UISETP.EQ.U32.AND UP2, UPT, UR8, URZ, UPT ;  /* 0x000000ff0800728c */ /* 0x000fe4000bf42070 */
[----:B------:R-:W-:Y:S02]  /*0450*/  UPLOP3.LUT UP3, UPT, UPT, UPT, UPT, 0x80, 0x8 ;  /* 0x000000000008789c */ /* 0x000fe40003f6f070 */
[----:B---3--:R-:W-:-:S04]  /*0460*/  UISETP.NE.U32.AND UP0, UPT, UR4, URZ, UPT ;  /* 0x000000ff0400728c */ /* 0x008fc8000bf05070 */
[----:B------:R-:W-:-:S04]  /*0470*/  UISETP.NE.AND.EX UP1, UPT, UR5, URZ, UPT, UP0 ;  /* 0x000000ff0500728c */ /* 0x000fc8000bf25300 */
[----:B------:R-:W-:-:S04]  /*0480*/  UISETP.EQ.OR.EX UP4, UPT, UR9, URZ, !UP1, UP2 ;  /* 0x000000ff0900728c */ /* 0x000fc8000cf82720 */
[----:B------:R-:W-:-:S06]  /*0490*/  UP2UR UR4, UPR, URZ, 0x10 ;  /* 0x00000010ff047883 */ /* 0x000fcc0008000000 */
[----:B------:R-:W-:Y:S01]  /*04a0*/  MOV R98, UR4 ;  /* 0x0000000400627c02 */ /* 0x000fe20008000f00 */
[----:B------:R-:W-:Y:S06]  /*04b0*/  BRA.U !UP4, `(.L_x_8) ;  /* 0x000000010c207547 */ /* 0x000fec000b800000 */
[----:B------:R-:W-:Y:S01]  /*04c0*/  UISETP.NE.U32.AND UP0, UPT, UR8, URZ, UPT ;  /* 0x000000ff0800728c */ /* 0x000fe2000bf05070 */
[----:B-----5:R-:W-:Y:S01]  /*04d0*/  FSETP.NEU.AND P0, PT, R41, RZ, PT ;  /* 0x000000ff2900720b */ /* 0x020fe20003f0d000 */
[----:B------:R-:W-:Y:S02]  /*04e0*/  USEL UR4, URZ, 0xffffffff, UP1 ;  /* 0xffffffffff047887 */ /* 0x000fe40008800000 */
[----:B------:R-:W-:-:S10]  /*04f0*/  UISETP.NE.AND.EX UP2, UPT, UR9, URZ, UPT, UP0 ;  /* 0x000000ff0900728c */ /* 0x000fd4000bf45300 */
[----:B------:R-:W-:Y:S01]  /*0500*/  VOTEU.ANY UP0, P0 ;  /* 0x0000000000ff7886 */ /* 0x000fe20000000100 */
[----:B------:R-:W-:-:S04]  /*0510*/  @!UP2 USEL UR4, URZ, 0xffffffff, UP0 ;  /* 0xffffffffff04a887 */ /* 0x000fc80008000000 */
[----:B------:R-:W-:-:S04]  /*0520*/  ULOP3.LUT UR4, UR4, 0x1, URZ, 0xc0, !UPT ;  /* 0x0000000104047892 */ /* 0x000fc8000f8ec0ff */
[----:B------:R-:W-:-:S11]  /*0530*/  UISETP.NE.U32.AND UP3, UPT, UR4, 0x1, UPT ;  /* 0x000000010400788c */ /* 0x000fd6000bf65070 */
.L_x_8:
[----:B------:R-:W3:Y:S01]  /*0540*/  SHFL.IDX PT, R0, R92, RZ, 0x1f ;  /* 0x00001fff5c007589 */ /* 0x000ee200000e0000 */
[----:B------:R-:W-:Y:S02]  /*0550*/  UISETP.NE.AND UP5, UPT, UR18, 0x2, UPT ;  /* 0x000000021200788c */ /* 0x000fe4000bfa5270 */
[----:B------:R-:W-:Y:S02]  /*0560*/  UISETP.NE.AND UP0, UPT, UR18, 0x2, UPT ;  /* 0x000000021200788c */ /* 0x000fe4000bf05270 */
[----:B------:R-:W-:Y:S02]  /*0570*/  UISETP.NE.OR UP2, UPT, UR41, URZ, UP5 ;  /* 0x000000ff2900728c */ /* 0x000fe4000af45670 */
[----:B------:R-:W-:-:S04]  /*0580*/  USEL UR54, URZ, 0x1, UP0 ;  /* 0x00000001ff367887 */ /* 0x000fc80008000000 */
[----:B------:R-:W-:Y:S02]  /*0590*/  PLOP3.LUT P3, PT, P1, PT, UP2, 0xae, 0xea ;  /* 0x0000000000ea781c */ /* 0x000fe40000f6f52e */
[----:B---3--:R-:W-:-:S13]  /*05a0*/  ISETP.NE.AND P0, PT, R0, RZ, PT ;  /* 0x000000ff0000720c */ /* 0x008fda0003f05270 */
[----:B------:R-:W-:Y:S05]  /*05b0*/  @P0 BRA `(.L_x_9) ;  /* 0x0000000000840947 */ /* 0x000fea0003800000 */
[----:B------:R-:W-:Y:S01]  /*05c0*/  ELECT P0, URZ, PT ;  /* 0x0000000000ff782f */ /* 0x000fe20003800000 */
[----:B------:R-:W-:-:S12]  /*05d0*/  BSSY.RECONVERGENT B0, `(.L_x_9) ;  /* 0x000001f000007945 */ /* 0x000fd80003800200 */
[----:B------:R-:W-:Y:S05]  /*05e0*/  @!P0 BRA `(.L_x_10) ;  /* 0x0000000000748947 */ /* 0x000fea0003800000 */
[----:B------:R-:W3:Y:S01]  /*05f0*/  S2UR UR5, SR_CgaCtaId ;  /* 0x00000000000579c3 */ /* 0x000ee20000008800 */
[----:B------:R-:W-:Y:S01]  /*0600*/  UMOV UR4, 0x400 ;  /* 0x0000040000047882 */ /* 0x000fe20000000000 */
[----:B------:R-:W-:Y:S02]  /*0610*/  UMOV UR6, 0x1 ;  /* 0x0000000100067882 */ /* 0x000fe40000000000 */
[----:B------:R-:W-:-:S04]  /*0620*/  UIADD3 UR6, UPT, UPT, -UR6, 0x100000, URZ ;  /* 0x0010000006067890 */ /* 0x000fc8000fffe1ff */
[----:B------:R-:W-:Y:S02]  /*0630*/  USHF.L.U32 UR7, UR6, 0xb, URZ ;  /* 0x0000000b06077899 */ /* 0x000fe400080006ff */
[----:B------:R-:W-:Y:S02]  /*0640*/  USHF.L.U32 UR6, UR6, 0x1, URZ ;  /* 0x0000000106067899 */ /* 0x000fe400080006ff */
[----:B---3--:R-:W-:Y:S01]  /*0650*/  ULEA UR4, UR5, UR4, 0x18 ;  /* 0x0000000405047291 */ /* 0x008fe2000f8ec0ff */
[----:B------:R-:W3:Y:S11]  /*0660*/  FENCE.VIEW.ASYNC.S ;  /* 0x00000000000073c6 */ /* 0x000ef60000000000 */
[----:B---3--:R3:W4:Y:S01]  /*0670*/  SYNCS.EXCH.64 URZ, [UR4], UR6 ;  /* 0x0000000604ff75b2 */ /* 0x0087220008000100 */
[----:B------:R3:W1:Y:S01]  /*0680*/  SYNCS.EXCH.64 URZ, [UR4+0x50], UR6 ;  /* 0x0000500604ff75b2 */ /* 0x0006620008000100 */
        /* <DEDUP_REMOVED lines=17> */
[----:B------:R3:W1:Y:S02]  /*07a0*/  SYNCS.EXCH.64 URZ, [UR4+0x98], UR6 ;  /* 0x0000980604ff75b2 */ /* 0x0006640008000100 */
[----:B---3--:R-:W-:Y:S01]  /*07b0*/  NOP ;  /* 0x0000000000007918 */ /* 0x008fe20000000000 */
.L_x_10:
[----:B------:R-:W-:Y:S05]  /*07c0*/  BSYNC.RECONVERGENT B0 ;  /* 0x0000000000007941 */ /* 0x000fea0003800200 */
.L_x_9:
[----:B------:R-:W3:Y:S01]  /*07d0*/  SHFL.IDX PT, R0, R92, RZ, 0x1f ;  /* 0x00001fff5c007589 */ /* 0x000ee200000e0000 */
[----:B------:R-:W-:Y:S01]  /*07e0*/  NOP ;  /* 0x0000000000007918 */ /* 0x000fe20000000000 */
[----:B---3--:R-:W-:-:S13]  /*07f0*/  ISETP.NE.AND P0, PT, R0, 0x1, PT ;  /* 0x000000010000780c */ /* 0x008fda0003f05270 */
[----:B------:R-:W-:Y:S05]  /*0800*/  @P0 BRA `(.L_x_11) ;  /* 0x0000000000500947 */ /* 0x000fea0003800000 */
[----:B------:R-:W3:Y:S01]  /*0810*/  S2UR UR5, SR_CgaCtaId ;  /* 0x00000000000579c3 */ /* 0x000ee20000008800 */
[----:B------:R-:W-:Y:S01]  /*0820*/  UMOV UR4, 0x400 ;  /* 0x0000040000047882 */ /* 0x000fe20000000000 */
[----:B------:R-:W-:Y:S01]  /*0830*/  UMOV UR8, 0x20 ;  /* 0x0000002000087882 */ /* 0x000fe20000000000 */
[----:B------:R-:W-:Y:S01]  /*0840*/  UMOV UR6, 0x80 ;  /* 0x0000008000067882 */ /* 0x000fe20000000000 */
[----:B------:R-:W-:-:S04]  /*0850*/  UIADD3 UR8, UPT, UPT, -UR8, 0x100000, URZ ;  /* 0x0010000008087890 */ /* 0x000fc8000fffe1ff */
[----:B------:R-:W-:Y:S02]  /*0860*/  USHF.L.U32 UR9, UR8, 0xb, URZ ;  /* 0x0000000b08097899 */ /* 0x000fe400080006ff */
[----:B------:R-:W-:Y:S02]  /*0870*/  USHF.L.U32 UR8, UR8, 0x1, URZ ;  /* 0x0000000108087899 */ /* 0x000fe400080006ff */
[----:B------:R-:W-:-:S04]  /*0880*/  UIADD3 UR6, UPT, UPT, -UR6, 0x100000, URZ ;  /* 0x0010000006067890 */ /* 0x000fc8000fffe1ff */
[----:B------:R-:W-:Y:S02]  /*0890*/  USHF.L.U32 UR7, UR6, 0xb, URZ ;  /* 0x0000000b06077899 */ /* 0x000fe400080006ff */
[----:B------:R-:W-:Y:S01]  /*08a0*/  USHF.L.U32 UR6, UR6, 0x1, URZ ;  /* 0x0000000106067899 */ /* 0x000fe200080006ff */
[----:B------:R-:W-:Y:S01]  /*08b0*/  ELECT P0, URZ, PT ;  /* 0x0000000000ff782f */ /* 0x000fe20003800000 */
[----:B---3--:R-:W-:Y:S01]  /*08c0*/  ULEA UR4, UR5, UR4, 0x18 ;  /* 0x0000000405047291 */ /* 0x008fe2000f8ec0ff */
[----:B------:R-:W3:Y:S11]  /*08d0*/  FENCE.VIEW.ASYNC.S ;  /* 0x00000000000073c6 */ /* 0x000ef60000000000 */
[----:B---3--:R3:W1:Y:S01]  /*08e0*/  SYNCS.EXCH.64 URZ, [UR4+0xa0], UR8 ;  /* 0x0000a00804ff75b2 */ /* 0x0086620008000100 */
[----:B------:R3:W1:Y:S01]  /*08f0*/  SYNCS.EXCH.64 URZ, [UR4+0xb8], UR6 ;  /* 0x0000b80604ff75b2 */ /* 0x0006620008000100 */
[----:B------:R3:W1:Y:S01]  /*0900*/  SYNCS.EXCH.64 URZ, [UR4+0xa8], UR8 ;  /* 0x0000a80804ff75b2 */ /* 0x0006620008000100 */
[----:B------:R3:W1:Y:S01]  /*0910*/  SYNCS.EXCH.64 URZ, [UR4+0xc0], UR6 ;  /* 0x0000c00604ff75b2 */ /* 0x0006620008000100 */
[----:B------:R3:W1:Y:S01]  /*0920*/  SYNCS.EXCH.64 URZ, [UR4+0xb0], UR8 ;  /* 0x0000b00804ff75b2 */ /* 0x0006620008000100 */
[----:B------:R3:W1:Y:S01]  /*0930*/  SYNCS.EXCH.64 URZ, [UR4+0xc8], UR6 ;  /* 0x0000c80604ff75b2 */ /* 0x0006620008000100 */
[----:B------:R-:W-:Y:S01]  /*0940*/  NOP ;  /* 0x0000000000007918 */ /* 0x000fe20000000000 */
.L_x_11:
[----:B------:R-:W2:Y:S01]  /*0950*/  SHFL.IDX PT, R0, R92, RZ, 0x1f ;  /* 0x00001fff5c007589 */ /* 0x000ea200000e0000 */
[----:B------:R-:W-:Y:S01]  /*0960*/  NOP ;  /* 0x0000000000007918 */ /* 0x000fe20000000000 */
[----:B--2---:R-:W-:-:S13]  /*0970*/  ISETP.NE.AND P0, PT, R0, 0x3, PT ;  /* 0x000000030000780c */ /* 0x004fda0003f05270 */
[----:B------:R-:W-:Y:S05]  /*0980*/  @P0 BRA `(.L_x_12) ;  /* 0x0000000000300947 */ /* 0x000fea0003800000 */
[----:B------:R-:W2:Y:S01]  /*0990*/  S2UR UR5, SR_CgaCtaId ;  /* 0x00000000000579c3 */ /* 0x000ea20000008800 */
[----:B---3--:R-:W-:Y:S01]  /*09a0*/  UMOV UR4, 0x400 ;  /* 0x0000040000047882 */ /* 0x008fe20000000000 */
[----:B------:R-:W-:Y:S01]  /*09b0*/  UMOV UR6, 0x20 ;  /* 0x0000002000067882 */ /* 0x000fe20000000000 */
[----:B------:R-:W-:Y:S01]  /*09c0*/  ELECT P0, URZ, PT ;  /* 0x0000000000ff782f */ /* 0x000fe20003800000 */
[----:B------:R-:W-:-:S04]  /*09d0*/  UIADD3 UR6, UPT, UPT, -UR6, 0x100000, URZ ;  /* 0x0010000006067890 */ /* 0x000fc8000fffe1ff */
[----:B------:R-:W-:Y:S02]  /*09e0*/  USHF.L.U32 UR7, UR6, 0xb, URZ ;  /* 0x0000000b06077899 */ /* 0x000fe400080006ff */
[----:B------:R-:W-:Y:S02]  /*09f0*/  USHF.L.U32 UR6, UR6, 0x1, URZ ;  /* 0x0000000106067899 */ /* 0x000fe400080006ff */
[----:B--2---:R-:W-:Y:S01]  /*0a00*/  ULEA UR4, UR5, UR4, 0x18 ;  /* 0x0000000405047291 */ /* 0x004fe2000f8ec0ff */
[----:B------:R-:W2:Y:S11]  /*0a10*/  FENCE.VIEW.ASYNC.S ;  /* 0x00000000000073c6 */ /* 0x000eb60000000000 */
[----:B--2---:R2:W3:Y:S01]  /*0a20*/  SYNCS.EXCH.64 URZ, [UR4+0xd0], UR6 ;  /* 0x0000d00604ff75b2 */ /* 0x0044e20008000100 */
[----:B------:R2:W1:Y:S01]  /*0a30*/  SYNCS.EXCH.64 URZ, [UR4+0xd8], UR6 ;  /* 0x0000d80604ff75b2 */ /* 0x0004620008000100 */
[----:B------:R-:W-:Y:S01]  /*0a40*/  NOP ;  /* 0x0000000000007918 */ /* 0x000fe20000000000 */
.L_x_12:
[----:B------:R-:W4:Y:S01]  /*0a50*/  SHFL.IDX PT, R0, R92, RZ, 0x1f ;  /* 0x00001fff5c007589 */ /* 0x000f2200000e0000 */
[----:B------:R-:W-:Y:S01]  /*0a60*/  NOP ;  /* 0x0000000000007918 */ /* 0x000fe20000000000 */
[----:B----4-:R-:W-:-:S13]  /*0a70*/  ISETP.NE.AND P0, PT, R0, 0x4, PT ;  /* 0x000000040000780c */ /* 0x010fda0003f05270 */
[----:B------:R-:W-:Y:S05]  /*0a80*/  @P0 BRA `(.L_x_13) ;  /* 0x0000000000440947 */ /* 0x000fea0003800000 */
[----:B------:R-:W4:Y:S01]  /*0a90*/  S2UR UR5, SR_CgaCtaId ;  /* 0x00000000000579c3 */ /* 0x000f220000008800 */
[----:B--23--:R-:W-:Y:S01]  /*0aa0*/  UMOV UR4, 0x1e0 ;  /* 0x000001e000047882 */ /* 0x00cfe20000000000 */
[----:B------:R-:W-:Y:S01]  /*0ab0*/  UMOV UR6, 0x400 ;  /* 0x0000040000067882 */ /* 0x000fe20000000000 */
[----:B------:R-:W-:Y:S01]  /*0ac0*/  USEL UR4, UR4, 0x1a0, UP3 ;  /* 0x000001a004047887 */ /* 0x000fe20009800000 */
[----:B------:R-:W-:Y:S01]  /*0ad0*/  UMOV UR8, 0x1 ;  /* 0x0000000100087882 */ /* 0x000fe20000000000 */
[----:B------:R-:W-:Y:S01]  /*0ae0*/  ELECT P0, URZ, PT ;  /* 0x0000000000ff782f */ /* 0x000fe20003800000 */
[----:B------:R-:W-:-:S04]  /*0af0*/  UIADD3 UR8, UPT, UPT, -UR8, 0x100000, URZ ;  /* 0x0010000008087890 */ /* 0x000fc8000fffe1ff */
[----:B------:R-:W-:Y:S02]  /*0b00*/  USHF.L.U32 UR9, UR8, 0xb, URZ ;  /* 0x0000000b08097899 */ /* 0x000fe400080006ff */
[----:B------:R-:W-:Y:S02]  /*0b10*/  USHF.L.U32 UR8, UR8, 0x1, URZ ;  /* 0x0000000108087899 */ /* 0x000fe400080006ff */
[----:B----4-:R-:W-:Y:S02]  /*0b20*/  ULEA UR6, UR5, UR6, 0x18 ;  /* 0x0000000605067291 */ /* 0x010fe4000f8ec0ff */
[----:B------:R-:W-:-:S04]  /*0b30*/  UIADD3 UR4, UPT, UPT, -UR4, 0x100000, URZ ;  /* 0x0010000004047890 */ /* 0x000fc8000fffe1ff */
[----:B------:R-:W-:Y:S02]  /*0b40*/  USHF.L.U32 UR5, UR4, 0xb, URZ ;  /* 0x0000000b04057899 */ /* 0x000fe400080006ff */
[----:B------:R-:W-:Y:S01]  /*0b50*/  USHF.L.U32 UR4, UR4, 0x1, URZ ;  /* 0x0000000104047899 */ /* 0x000fe200080006ff */
[----:B------:R-:W2:Y:S03]  /*0b60*/  FENCE.VIEW.ASYNC.S ;  /* 0x00000000000073c6 */ /* 0x000ea60000000000 */
[----:B--2---:R4:W2:Y:S08]  /*0b70*/  SYNCS.EXCH.64 URZ, [UR6+0xe0], UR8 ;  /* 0x0000e00806ff75b2 */ /* 0x0048b00008000100 */
[----:B------:R4:W3:Y:S02]  /*0b80*/  SYNCS.EXCH.64 URZ, [UR6+0xe8], UR4 ;  /* 0x0000e80406ff75b2 */ /* 0x0008e40008000100 */
[----:B----4-:R-:W-:Y:S01]  /*0b90*/  NOP ;  /* 0x0000000000007918 */ /* 0x010fe20000000000 */
.L_x_13:
[----:B------:R-:W4:Y:S01]  /*0ba0*/  SHFL.IDX PT, R0, R92, RZ, 0x1f ;  /* 0x00001fff5c007589 */ /* 0x000f2200000e0000 */
[----:B------:R-:W-:Y:S01]  /*0bb0*/  ISETP.NE.OR P1, PT, RZ, UR18, !P1 ;  /* 0x00000012ff007c0c */ /* 0x000fe2000cf25670 */
[----:B------:R-:W-:Y:S01]  /*0bc0*/  NOP ;  /* 0x0000000000007918 */ /* 0x000fe20000000000 */
[----:B----4-:R-:W-:-:S13]  /*0bd0*/  ISETP.NE.AND P0, PT, R0, 0x5, PT ;  /* 0x000000050000780c */ /* 0x010fda0003f05270 */
[----:B------:R-:W-:Y:S05]  /*0be0*/  @P0 BRA `(.L_x_14) ;  /* 0x0000000000480947 */ /* 0x000fea0003800000 */
[----:B------:R-:W4:Y:S01]  /*0bf0*/  S2UR UR5, SR_CgaCtaId ;  /* 0x00000000000579c3 */ /* 0x000f220000008800 */
[----:B--23--:R-:W-:Y:S01]  /*0c00*/  UMOV UR4, 0x400 ;  /* 0x0000040000047882 */ /* 0x00cfe20000000000 */
        /* <DEDUP_REMOVED lines=9> */
[----:B----4-:R-:W-:Y:S01]  /*0ca0*/  ULEA UR4, UR5, UR4, 0x18 ;  /* 0x0000000405047291 */ /* 0x010fe2000f8ec0ff */
[----:B------:R-:W2:Y:S11]  /*0cb0*/  FENCE.VIEW.ASYNC.S ;  /* 0x00000000000073c6 */ /* 0x000eb60000000000 */
[----:B--2---:R4:W2:Y:S01]  /*0cc0*/  SYNCS.EXCH.64 URZ, [UR4+0xf0], UR6 ;  /* 0x0000f00604ff75b2 */ /* 0x0048a20008000100 */
[----:B------:R4:W3:Y:S01]  /*0cd0*/  SYNCS.EXCH.64 URZ, [UR4+0x100], UR8 ;  /* 0x0001000804ff75b2 */ /* 0x0008e20008000100 */
[----:B------:R4:W1:Y:S01]  /*0ce0*/  SYNCS.EXCH.64 URZ, [UR4+0xf8], UR6 ;  /* 0x0000f80604ff75b2 */ /* 0x0008620008000100 */
[----:B------:R4:W1:Y:S02]  /*0cf0*/  SYNCS.EXCH.64 URZ, [UR4+0x108], UR8 ;  /* 0x0001080804ff75b2 */ /* 0x0008640008000100 */
[----:B----4-:R-:W-:Y:S01]  /*0d00*/  NOP ;  /* 0x0000000000007918 */ /* 0x010fe20000000000 */
.L_x_14:
[----:B--23--:R-:W2:Y:S01]  /*0d10*/  S2UR UR7, SR_CgaCtaId ;  /* 0x00000000000779c3 */ /* 0x00cea20000008800 */
[----:B------:R-:W-:Y:S01]  /*0d20*/  VOTEU.ALL UP0, P1 ;  /* 0x0000000000ff7886 */ /* 0x000fe20000800000 */
[----:B------:R-:W-:Y:S01]  /*0d30*/  UMOV UR4, 0x20 ;  /* 0x0000002000047882 */ /* 0x000fe20000000000 */
[----:B------:R-:W-:Y:S01]  /*0d40*/  NOP ;  /* 0x0000000000007918 */ /* 0x000fe20000000000 */
[----:B-1----:R-:W-:Y:S01]  /*0d50*/  LOP3.LUT R3, R99, 0x1f, RZ, 0xc0, !PT ;  /* 0x0000001f63037812 */ /* 0x002fe200078ec0ff */
[----:B------:R-:W-:Y:S01]  /*0d60*/  UISETP.NE.AND UP4, UPT, UR18, URZ, UPT ;  /* 0x000000ff1200728c */ /* 0x000fe2000bf85270 */
[----:B------:R-:W-:Y:S01]  /*0d70*/  @!UP0 UMOV UR6, 0x400 ;  /* 0x0000040000068882 */ /* 0x000fe20000000000 */
[----:B------:R-:W-:-:S04]  /*0d80*/  @!UP0 UIADD3 UR4, UPT, UPT, -UR4, 0x100000, URZ ;  /* 0x0010000004048890 */ /* 0x000fc8000fffe1ff */
[----:B------:R-:W-:Y:S02]  /*0d90*/  @!UP0 USHF.L.U32 UR5, UR4, 0xb, URZ ;  /* 0x0000000b04058899 */ /* 0x000fe400080006ff */
[----:B------:R-:W-:Y:S02]  /*0da0*/  @!UP0 USHF.L.U32 UR4, UR4, 0x1, URZ ;  /* 0x0000000104048899 */ /* 0x000fe400080006ff */
[----:B--2---:R-:W-:Y:S01]  /*0db0*/  @!UP0 ULEA UR6, UR7, UR6, 0x18 ;  /* 0x0000000607068291 */ /* 0x004fe2000f8ec0ff */
[----:B------:R-:W1:Y:S01]  /*0dc0*/  LDCU UR7, c[0x0][0x36c] ;  /* 0x00006d80ff0777ac */ /* 0x000e620008000800 */
[----:B------:R-:W-:Y:S01]  /*0dd0*/  VOTEU.ALL UP0, P1 ;  /* 0x0000000000ff7886 */ /* 0x000fe20000800000 */
[----:B------:R-:W2:Y:S09]  /*0de0*/  FENCE.VIEW.ASYNC.S ;  /* 0x00000000000073c6 */ /* 0x000eb20000000000 */
[----:B--2---:R2:W3:Y:S01]  /*0df0*/  @!UP0 SYNCS.EXCH.64 URZ, [UR6+0x110], UR4 ;  /* 0x0001100406ff85b2 */ /* 0x0044e20008000100 */
[----:B-1----:R-:W-:-:S09]  /*0e00*/  UISETP.EQ.U32.AND UP6, UPT, UR7, 0x1, UPT ;  /* 0x000000010700788c */ /* 0x002fd2000bfc2070 */
[----:B--2---:R-:W-:Y:S05]  /*0e10*/  BRA.U !UP6, `(.L_x_15) ;  /* 0x000000010e087547 */ /* 0x004fea000b800000 */
[----:B---3--:R-:W-:Y:S01]  /*0e20*/  UCGABAR_ARV ;  /* 0x00000000000079c7 */ /* 0x008fe20008000000 */
[----:B------:R-:W-:Y:S05]  /*0e30*/  BRA `(.L_x_16) ;  /* 0x0000000000047947 */ /* 0x000fea0003800000 */
.L_x_15:
[----:B---3--:R-:W-:Y:S01]  /*0e40*/  NOP ;  /* 0x0000000000007918 */ /* 0x008fe20000000000 */
.L_x_16:
[----:B------:R-:W1:Y:S01]  /*0e50*/  S2UR UR20, SR_CTAID.X ;  /* 0x00000000001479c3 */ /* 0x000e620000002500 */
[----:B------:R-:W-:-:S05]  /*0e60*/  CS2R.32 R97, SR_CgaSize ;  /* 0x0000000000617805 */ /* 0x000fca0000008a00 */
[----:B------:R-:W-:-:S05]  /*0e70*/  IMAD R97, R97, -0xa0, RZ ;  /* 0xffffff6061617824 */ /* 0x000fca00078e02ff */
[----:B------:R-:W-:-:S14]  /*0e80*/  R2UR UR5, R97 ;  /* 0x00000000610572ca */ /* 0x000fdc00000e0000 */
[----:B------:R-:W2:Y:S01]  /*0e90*/  LDCU UR5, c[0x0][UR5+0x2b0] ;  /* 0x00005600050577ac */ /* 0x000ea20008000800 */
[----:B------:R-:W-:-:S05]  /*0ea0*/  CS2R.32 R97, SR_CgaSize ;  /* 0x0000000000617805 */ /* 0x000fca0000008a00 */
[----:B------:R-:W-:-:S05]  /*0eb0*/  IMAD R97, R97, -0xa0, RZ ;  /* 0xffffff6061617824 */ /* 0x000fca00078e02ff */
[----:B------:R-:W-:-:S14]  /*0ec0*/  R2UR UR4, R97 ;  /* 0x00000000610472ca */ /* 0x000fdc00000e0000 */
[----:B------:R-:W3:Y:S01]  /*0ed0*/  LDCU UR4, c[0x0][UR4+0x2b4] ;  /* 0x00005680040477ac */ /* 0x000ee20008000800 */
[----:B------:R-:W4:Y:S01]  /*0ee0*/  S2UR UR22, SR_CTAID.Y ;  /* 0x00000000001679c3 */ /* 0x000f220000002600 */
[----:B------:R-:W-:-:S05]  /*0ef0*/  CS2R.32 R97, SR_CgaSize ;  /* 0x0000000000617805 */ /* 0x000fca0000008a00 */
[----:B------:R-:W-:-:S05]  /*0f00*/  IMAD R97, R97, -0xa0, RZ ;  /* 0xffffff6061617824 */ /* 0x000fca00078e02ff */
[----:B------:R-:W-:-:S14]  /*0f10*/  R2UR UR7, R97 ;  /* 0x00000000610772ca */ /* 0x000fdc00000e0000 */
[----:B------:R-:W3:Y:S01]  /*0f20*/  LDCU UR7, c[0x0][UR7+0x2a0] ;  /* 0x00005400070777ac */ /* 0x000ee20008000800 */
[----:B------:R-:W-:-:S05]  /*0f30*/  CS2R.32 R97, SR_CgaSize ;  /* 0x0000000000617805 */ /* 0x000fca0000008a00 */
[----:B------:R-:W-:-:S05]  /*0f40*/  IMAD R97, R97, -0xa0, RZ ;  /* 0xffffff6061617824 */ /* 0x000fca00078e02ff */
[----:B------:R-:W-:-:S14]  /*0f50*/  R2UR UR8, R97 ;  /* 0x00000000610872ca */ /* 0x000fdc00000e0000 */
[----:B------:R-:W3:Y:S01]  /*0f60*/  LDCU UR8, c[0x0][UR8+0x2a4] ;  /* 0x00005480080877ac */ /* 0x000ee20008000800 */
[----:B------:R-:W3:Y:S01]  /*0f70*/  LDCU UR19, c[0x0][0xc24] ;  /* 0x00018480ff1377ac */ /* 0x000ee20008000800 */
[----:B------:R-:W3:Y:S01]  /*0f80*/  LDCU UR39, c[0x0][0xc24] ;  /* 0x00018480ff2777ac */ /* 0x000ee20008000800 */
[----:B-1----:R-:W-:Y:S01]  /*0f90*/  I2FP.F32.U32 R2, UR20 ;  /* 0x0000001400027c45 */ /* 0x002fe20008201000 */
[----:B------:R-:W1:Y:S04]  /*0fa0*/  LDCU UR24, c[0x0][0xc30] ;  /* 0x00018600ff1877ac */ /* 0x000e680008000800 */
[----:B--2---:R-:W-:Y:S01]  /*0fb0*/  FMUL R2, R2, UR5 ;  /* 0x0000000502027c20 */ /* 0x004fe20008400000 */
[----:B----4-:R-:W-:-:S05]  /*0fc0*/  I2FP.F32.U32 R0, UR22 ;  /* 0x0000001600007c45 */ /* 0x010fca0008201000 */
[----:B------:R-:W2:Y:S01]  /*0fd0*/  F2I.U32.TRUNC.NTZ R2, R2 ;  /* 0x0000000200027305 */ /* 0x000ea2000020f000 */
[----:B---3--:R-:W-:-:S07]  /*0fe0*/  FMUL R0, R0, UR4 ;  /* 0x0000000400007c20 */ /* 0x008fce0008400000 */
[----:B------:R-:W3:Y:S01]  /*0ff0*/  F2I.U32.TRUNC.NTZ R0, R0 ;  /* 0x0000000000007305 */ /* 0x000ee2000020f000 */
[----:B--2---:R-:W-:Y:S02]  /*1000*/  R2UR UR4, R2 ;  /* 0x00000000020472ca */ /* 0x004fe400000e0000 */
[----:B------:R-:W-:Y:S02]  /*1010*/  PRMT R2, RZ, 0x7610, R2 ;  /* 0x00007610ff027816 */ /* 0x000fe40000000002 */
[----:B---3--:R-:W-:Y:S02]  /*1020*/  R2UR UR6, R0 ;  /* 0x00000000000672ca */ /* 0x008fe400000e0000 */
[----:B------:R-:W-:-:S07]  /*1030*/  PRMT R0, RZ, 0x7610, R0 ;  /* 0x00007610ff007816 */ /* 0x000fce0000000000 */
[----:B------:R-:W-:-:S04]  /*1040*/  UIADD3 UR5, UPT, UPT, -UR4, URZ, URZ ;  /* 0x000000ff04057290 */ /* 0x000fc8000fffe1ff */
[----:B------:R-:W-:Y:S02]  /*1050*/  UIMAD UR5, UR7, UR5, UR20 ;  /* 0x00000005070572a4 */ /* 0x000fe4000f8e0214 */
[----:B------:R-:W-:-:S04]  /*1060*/  UIADD3 UR4, UPT, UPT, -UR6, URZ, URZ ;  /* 0x000000ff06047290 */ /* 0x000fc8000fffe1ff */
[----:B------:R-:W-:Y:S01]  /*1070*/  IMAD.U32 R97, RZ, RZ, UR5 ;  /* 0x00000005ff617e24 */ /* 0x000fe2000f8e00ff */
[----:B------:R-:W-:-:S06]  /*1080*/  UIMAD UR4, UR8, UR4, UR22 ;  /* 0x00000004080472a4 */ /* 0x000fcc000f8e0216 */
[----:B------:R-:W-:Y:S01]  /*1090*/  IMAD.U32 R96, RZ, RZ, UR4 ;  /* 0x00000004ff607e24 */ /* 0x000fe2000f8e00ff */
[----:B-1----:R-:W-:Y:S06]  /*10a0*/  BRA.U UP4, `(.L_x_17) ;  /* 0x0000000104307547 */ /* 0x002fec000b800000 */
[----:B------:R-:W-:Y:S01]  /*10b0*/  R2UR UR5, R96 ;  /* 0x00000000600572ca */ /* 0x000fe200000e0000 */
[----:B------:R-:W-:Y:S01]  /*10c0*/  UMOV UR7, 0x3 ;  /* 0x0000000300077882 */ /* 0x000fe20000000000 */
[----:B------:R-:W-:-:S11]  /*10d0*/  R2UR UR4, R97 ;  /* 0x00000000610472ca */ /* 0x000fd600000e0000 */
[----:B------:R-:W-:-:S04]  /*10e0*/  UISETP.NE.AND UP0, UPT, UR5, URZ, UPT ;  /* 0x000000ff0500728c */ /* 0x000fc8000bf05270 */
[----:B------:R-:W-:Y:S02]  /*10f0*/  UISETP.LT.U32.OR UP0, UPT, UR4, 0x2, !UP0 ;  /* 0x000000020400788c */ /* 0x000fe4000c701470 */
[----:B------:R-:W-:Y:S02]  /*1100*/  ULOP3.LUT UR4, UR4, 0xfffffffe, URZ, 0xc0, !UPT ;  /* 0xfffffffe04047892 */ /* 0x000fe4000f8ec0ff */
[----:B------:R-:W-:Y:S02]  /*1110*/  USEL UR6, URZ, 0x1, !UP0 ;  /* 0x00000001ff067887 */ /* 0x000fe4000c000000 */
[----:B------:R-:W-:Y:S02]  /*1120*/  USEL UR5, URZ, 0x2, !UP0 ;  /* 0x00000002ff057887 */ /* 0x000fe4000c000000 */
[----:B------:R-:W-:Y:S02]  /*1130*/  USHF.L.U32 UR4, UR7, UR4, URZ ;  /* 0x0000000407047299 */ /* 0x000fe400080006ff */
[----:B------:R-:W-:-:S04]  /*1140*/  UIADD3 UR5, UPT, UPT, UR6, UR5, URZ ;  /* 0x0000000506057290 */ /* 0x000fc8000fffe0ff */
[----:B------:R-:W-:Y:S02]  /*1150*/  IMAD.U32 R0, RZ, RZ, UR4 ;  /* 0x00000004ff007e24 */ /* 0x000fe4000f8e00ff */
[----:B------:R-:W-:-:S07]  /*1160*/  IMAD.U32 R2, RZ, RZ, UR5 ;  /* 0x00000005ff027e24 */ /* 0x000fce000f8e00ff */
.L_x_17:
[----:B------:R-:W1:Y:S01]  /*1170*/  S2UR UR50, SR_CTAID.Z ;  /* 0x00000000003279c3 */ /* 0x000e620000002700 */
[----:B------:R-:W-:Y:S01]  /*1180*/  UISETP.GE.AND UP0, UPT, UR19, 0x1, UPT ;  /* 0x000000011300788c */ /* 0x000fe2000bf06270 */
[----:B------:R-:W-:-:S08]  /*1190*/  UMOV UR29, UR20 ;  /* 0x00000014001d7c82 */ /* 0x000fd00008000000 */
[----:B------:R-:W-:Y:S05]  /*11a0*/  BRA.U !UP0, `(.L_x_18) ;  /* 0x0000000108d47547 */ /* 0x000fea000b800000 */
[----:B------:R-:W2:Y:S01]  /*11b0*/  LDCU.128 UR12, c[0x0][0xc10] ;  /* 0x00018200ff0c77ac */ /* 0x000ea20008000c00 */
[----:B------:R-:W3:Y:S01]  /*11c0*/  LDCU UR21, c[0x0][0xc0c] ;  /* 0x00018180ff1577ac */ /* 0x000ee20008000800 */
[----:B------:R-:W4:Y:S01]  /*11d0*/  LDCU UR6, c[0x0][0x370] ;  /* 0x00006e00ff0677ac */ /* 0x000f220008000800 */
[----:B------:R-:W1:Y:S01]  /*11e0*/  LDCU UR7, c[0x0][0x374] ;  /* 0x00006e80ff0777ac */ /* 0x000e620008000800 */
[----:B------:R-:W1:Y:S01]  /*11f0*/  LDCU UR23, c[0x0][0xc20] ;  /* 0x00018400ff1777ac */ /* 0x000e620008000800 */
[----:B--2---:R-:W-:Y:S02]  /*1200*/  UIMAD.WIDE.U32 UR4, UR20, UR12, URZ ;  /* 0x0000000c140472a5 */ /* 0x004fe4000f8e00ff */
[----:B---3--:R-:W-:Y:S01]  /*1210*/  UISETP.NE.AND UP0, UPT, UR21, 0x1, UPT ;  /* 0x000000011500788c */ /* 0x008fe2000bf05270 */
[----:B------:R-:W2:Y:S01]  /*1220*/  LDCU.64 UR8, c[0x0][0xc28] ;  /* 0x00018500ff0877ac */ /* 0x000ea20008000a00 */
[----:B----4-:R-:W-:-:S03]  /*1230*/  UIMAD.WIDE.U32 UR10, UR6, UR12, URZ ;  /* 0x0000000c060a72a5 */ /* 0x010fc6000f8e00ff */
[----:B------:R-:W-:Y:S01]  /*1240*/  UMOV UR4, UR5 ;  /* 0x0000000500047c82 */ /* 0x000fe20008000000 */
[----:B------:R-:W-:Y:S02]  /*1250*/  UISETP.NE.AND UP2, UPT, UR19, 0x1, UPT ;  /* 0x000000011300788c */ /* 0x000fe4000bf45270 */
[----:B------:R-:W-:Y:S01]  /*1260*/  USHF.R.U32.HI UR4, URZ, UR13, UR4 ;  /* 0x0000000dff047299 */ /* 0x000fe20008011604 */
[----:B------:R-:W-:Y:S01]  /*1270*/  UMOV UR10, UR11 ;  /* 0x0000000b000a7c82 */ /* 0x000fe20008000000 */
[----:B------:R-:W-:Y:S02]  /*1280*/  UIMAD.WIDE.U32 UR16, UR22, UR15, URZ ;  /* 0x0000000f161072a5 */ /* 0x000fe4000f8e00ff */
[----:B------:R-:W-:Y:S02]  /*1290*/  USEL UR5, UR20, UR4, !UP0 ;  /* 0x0000000414057287 */ /* 0x000fe4000c000000 */
[----:B------:R-:W-:Y:S02]  /*12a0*/  @UP0 USHF.R.U32.HI UR6, URZ, UR13, UR10 ;  /* 0x0000000dff060299 */ /* 0x000fe4000801160a */
[----:B------:R-:W-:-:S02]  /*12b0*/  UISETP.NE.AND UP0, UPT, UR14, 0x1, UPT ;  /* 0x000000010e00788c */ /* 0x000fc4000bf05270 */
[----:B-1----:R-:W-:Y:S02]  /*12c0*/  UIMAD.WIDE.U32 UR10, UR7, UR15, URZ ;  /* 0x0000000f070a72a5 */ /* 0x002fe4000f8e00ff */
[----:B--2---:R-:W-:Y:S01]  /*12d0*/  UIMAD.WIDE.U32 UR12, UR6, UR8, URZ ;  /* 0x00000008060c72a5 */ /* 0x004fe2000f8e00ff */
[----:B------:R-:W-:Y:S01]  /*12e0*/  UMOV UR4, UR17 ;  /* 0x0000001100047c82 */ /* 0x000fe20008000000 */
[----:B------:R-:W-:-:S03]  /*12f0*/  UIADD3 UR29, UPT, UPT, -UR5, URZ, URZ ;  /* 0x000000ff051d7290 */ /* 0x000fc6000fffe1ff */
[----:B------:R-:W-:Y:S01]  /*1300*/  UMOV UR10, UR11 ;  /* 0x0000000b000a7c82 */ /* 0x000fe20008000000 */
[----:B------:R-:W-:Y:S02]  /*1310*/  USHF.R.U32.HI UR4, URZ, UR23, UR4 ;  /* 0x00000017ff047299 */ /* 0x000fe40008011604 */
[----:B------:R-:W-:Y:S01]  /*1320*/  @UP0 USHF.R.U32.HI UR7, URZ, UR23, UR10 ;  /* 0x00000017ff070299 */ /* 0x000fe2000801160a */
[----:B------:R-:W-:Y:S01]  /*1330*/  UMOV UR12, UR13 ;  /* 0x0000000d000c7c82 */ /* 0x000fe20008000000 */
[----:B------:R-:W-:Y:S02]  /*1340*/  USEL UR4, UR22, UR4, !UP0 ;  /* 0x0000000416047287 */ /* 0x000fe4000c000000 */
[----:B------:R-:W-:Y:S02]  /*1350*/  UIMAD.WIDE.U32 UR10, UR7, UR8, URZ ;  /* 0x00000008070a72a5 */ /* 0x000fe4000f8e00ff */
[----:B------:R-:W-:Y:S02]  /*1360*/  @UP2 USHF.R.U32.HI UR6, URZ, UR9, UR12 ;  /* 0x00000009ff062299 */ /* 0x000fe4000801160c */
[----:B------:R-:W-:-:S02]  /*1370*/  UIMAD.WIDE.U32 UR12, UR4, UR8, URZ ;  /* 0x00000008040c72a5 */ /* 0x000fc4000f8e00ff */
[----:B------:R-:W-:Y:S01]  /*1380*/  UIMAD UR29, UR21, UR29, UR20 ;  /* 0x0000001d151d72a4 */ /* 0x000fe2000f8e0214 */
[----:B------:R-:W-:Y:S02]  /*1390*/  UMOV UR10, UR11 ;  /* 0x0000000b000a7c82 */ /* 0x000fe40008000000 */
[----:B------:R-:W-:Y:S02]  /*13a0*/  @UP2 USHF.R.U32.HI UR7, URZ, UR9, UR10 ;  /* 0x00000009ff072299 */ /* 0x000fe4000801160a */
[----:B------:R-:W-:Y:S02]  /*13b0*/  UIMAD UR10, UR6, UR19, URZ ;  /* 0x00000013060a72a4 */ /* 0x000fe4000f8e02ff */
[----:B------:R-:W-:-:S04]  /*13c0*/  UIMAD UR7, UR7, UR19, URZ ;  /* 0x00000013070772a4 */ /* 0x000fc8000f8e02ff */
[----:B------:R-:W-:-:S03]  /*13d0*/  UISETP.GE.AND UP0, UPT, UR4, UR7, UPT ;  /* 0x000000070400728c */ /* 0x000fc6000bf06270 */
[----:B------:R-:W-:Y:S01]  /*13e0*/  UMOV UR7, UR13 ;  /* 0x0000000d00077c82 */ /* 0x000fe20008000000 */
[----:B------:R-:W-:Y:S02]  /*13f0*/  UISETP.GE.OR UP0, UPT, UR5, UR10, UP0 ;  /* 0x0000000a0500728c */ /* 0x000fe40008706670 */
[----:B------:R-:W-:Y:S02]  /*1400*/  UIMAD.WIDE.U32 UR10, UR5, UR8, URZ ;  /* 0x00000008050a72a5 */ /* 0x000fe4000f8e00ff */
[----:B------:R-:W-:Y:S02]  /*1410*/  USHF.R.U32.HI UR7, URZ, UR9, UR7 ;  /* 0x00000009ff077299 */ /* 0x000fe40008011607 */
[----:B------:R-:W-:Y:S02]  /*1420*/  UIADD3 UR10, UPT, UPT, -UR4, URZ, URZ ;  /* 0x000000ff040a7290 */ /* 0x000fe4000fffe1ff */
[----:B------:R-:W-:Y:S02]  /*1430*/  USEL UR7, UR4, UR7, !UP2 ;  /* 0x0000000704077287 */ /* 0x000fe4000d000000 */
[----:B------:R-:W-:Y:S01]  /*1440*/  UIMAD UR10, UR14, UR10, UR22 ;  /* 0x0000000a0e0a72a4 */ /* 0x000fe2000f8e0216 */
[----:B------:R-:W-:-:S02]  /*1450*/  @!UP0 UMOV UR8, UR11 ;  /* 0x0000000b00088c82 */ /* 0x000fc40008000000 */
[----:B------:R-:W-:Y:S02]  /*1460*/  @!UP0 USHF.R.U32.HI UR8, URZ, UR9, UR8 ;  /* 0x00000009ff088299 */ /* 0x000fe40008011608 */
[----:B------:R-:W-:Y:S02]  /*1470*/  UIADD3 UR9, UPT, UPT, -UR7, URZ, URZ ;  /* 0x000000ff07097290 */ /* 0x000fe4000fffe1ff */
[----:B------:R-:W-:Y:S02]  /*1480*/  @!UP0 USEL UR8, UR5, UR8, !UP2 ;  /* 0x0000000805088287 */ /* 0x000fe4000d000000 */
[----:B------:R-:W-:Y:S02]  /*1490*/  UIMAD UR9, UR19, UR9, UR4 ;  /* 0x00000009130972a4 */ /* 0x000fe4000f8e0204 */
[----:B------:R-:W-:Y:S02]  /*14a0*/  @!UP0 UIADD3 UR7, UPT, UPT, UR7, -UR8, URZ ;  /* 0x8000000807078290 */ /* 0x000fe4000fffe0ff */
[----:B------:R-:W-:-:S02]  /*14b0*/  @!UP0 UIMAD UR6, UR9, UR6, UR8 ;  /* 0x00000006090682a4 */ /* 0x000fc4000f8e0208 */
[----:B------:R-:W-:-:S04]  /*14c0*/  @!UP0 UIMAD UR4, UR7, UR19, UR5 ;  /* 0x00000013070482a4 */ /* 0x000fc8000f8e0205 */
[----:B------:R-:W-:Y:S01]  /*14d0*/  UIMAD UR22, UR4, UR14, UR10 ;  /* 0x0000000e041672a4 */ /* 0x000fe2000f8e020a */
[----:B------:R-:W-:Y:S02]  /*14e0*/  @!UP0 UMOV UR5, UR6 ;  /* 0x0000000600058c82 */ /* 0x000fe40008000000 */
[----:B------:R-:W-:-:S12]  /*14f0*/  UIMAD UR29, UR5, UR21, UR29 ;  /* 0x00000015051d72a4 */ /* 0x000fd8000f8e021d */
.L_x_18:
[----:B------:R-:W-:-:S09]  /*1500*/  UISETP.NE.AND UP0, UPT, UR24, 0x1, UPT ;  /* 0x000000011800788c */ /* 0x000fd2000bf05270 */
[----:B------:R-:W-:Y:S05]  /*1510*/  BRA.U UP0, `(.L_x_19) ;  /* 0x0000000100407547 */ /* 0x000fea000b800000 */
[----:B------:R-:W2:Y:S01]  /*1520*/  LDCU.128 UR8, c[0x0][0xc10] ;  /* 0x00018200ff0877ac */ /* 0x000ea20008000c00 */
[----:B------:R-:W3:Y:S01]  /*1530*/  LDCU UR12, c[0x0][0xc0c] ;  /* 0x00018180ff0c77ac */ /* 0x000ee20008000800 */
[----:B------:R-:W4:Y:S01]  /*1540*/  LDCU UR13, c[0x0][0xc20] ;  /* 0x00018400ff0d77ac */ /* 0x000f220008000800 */
[----:B--2---:R-:W-:Y:S02]  /*1550*/  UIMAD.WIDE.U32 UR4, UR29, UR8, URZ ;  /* 0x000000081d0472a5 */ /* 0x004fe4000f8e00ff */
[----:B------:R-:W-:Y:S02]  /*1560*/  UIMAD.WIDE.U32 UR6, UR22, UR11, URZ ;  /* 0x0000000b160672a5 */ /* 0x000fe4000f8e00ff */
[----:B---3--:R-:W-:Y:S02]  /*1570*/  UISETP.NE.AND UP0, UPT, UR12, 0x1, UPT ;  /* 0x000000010c00788c */ /* 0x008fe4000bf05270 */
[----:B------:R-:W-:-:S03]  /*1580*/  USHF.R.U32.HI UR5, URZ, UR9, UR5 ;  /* 0x00000009ff057299 */ /* 0x000fc60008011605 */
[----:B------:R-:W-:Y:S01]  /*1590*/  UMOV UR4, UR7 ;  /* 0x0000000700047c82 */ /* 0x000fe20008000000 */
[----:B------:R-:W-:Y:S02]  /*15a0*/  USEL UR5, UR29, UR5, !UP0 ;  /* 0x000000051d057287 */ /* 0x000fe4000c000000 */
[----:B------:R-:W-:Y:S02]  /*15b0*/  UISETP.NE.AND UP0, UPT, UR10, 0x1, UPT ;  /* 0x000000010a00788c */ /* 0x000fe4000bf05270 */
[----:B----4-:R-:W-:-:S04]  /*15c0*/  USHF.R.U32.HI UR4, URZ, UR13, UR4 ;  /* 0x0000000dff047299 */ /* 0x010fc80008011604 */
[----:B------:R-:W-:-:S04]  /*15d0*/  USEL UR4, UR22, UR4, !UP0 ;  /* 0x0000000416047287 */ /* 0x000fc8000c000000 */
[----:B------:R-:W-:Y:S02]  /*15e0*/  UIADD3 UR6, UPT, UPT, -UR4, UR5, URZ ;  /* 0x0000000504067290 */ /* 0x000fe4000fffe1ff */
[----:B------:R-:W-:Y:S02]  /*15f0*/  UIADD3 UR4, UPT, UPT, UR4, -UR5, URZ ;  /* 0x8000000504047290 */ /* 0x000fe4000fffe0ff */
[----:B------:R-:W-:Y:S02]  /*1600*/  UIMAD UR22, UR6, UR10, UR22 ;  /* 0x0000000a061672a4 */ /* 0x000fe4000f8e0216 */
[----:B------:R-:W-:-:S12]  /*1610*/  UIMAD UR29, UR4, UR12, UR29 ;  /* 0x0000000c041d72a4 */ /* 0x000fd8000f8e021d */
.L_x_19:
[----:B------:R-:W-:Y:S05]  /*1620*/  BRA.U !UP6, `(.L_x_20) ;  /* 0x000000010e0c7547 */ /* 0x000fea000b800000 */
[----:B------:R-:W-:Y:S01]  /*1630*/  UCGABAR_WAIT ;  /* 0x0000000000007dc7 */ /* 0x000fe20008000000 */
[----:B------:R-:W-:Y:S01]  /*1640*/  CCTL.IVALL ;  /* 0x00000000ff00798f */ /* 0x000fe20002000000 */
[----:B------:R-:W-:Y:S05]  /*1650*/  BRA `(.L_x_21) ;  /* 0x0000000000047947 */ /* 0x000fea0003800000 */
.L_x_20:
[----:B------:R-:W-:Y:S06]  /*1660*/  BAR.SYNC.DEFER_BLOCKING 0x0 ;  /* 0x0000000000007b1d */ /* 0x000fec0000010000 */
.L_x_21:
[----:B------:R-:W-:Y:S05]  /*1670*/  BRA.U UP5, `(.L_x_22) ;  /* 0x0000002105a87547 */ /* 0x000fea000b800000 */
[----:B------:R-:W2:Y:S01]  /*1680*/  LDCU UR7, c[0x0][0x394] ;  /* 0x00007280ff0777ac */ /* 0x000ea20008000800 */
[----:B------:R-:W-:Y:S01]  /*1690*/  PLOP3.LUT P1, PT, PT, PT, UP3, 0x80, 0x8 ;  /* 0x000000000008781c */ /* 0x000fe20003f2f038 */
[----:B------:R-:W-:Y:S01]  /*16a0*/  IMAD.MOV.U32 R2, RZ, RZ, RZ ;  /* 0x000000ffff027224 */ /* 0x000fe200078e00ff */
[----:B------:R-:W-:Y:S01]  /*16b0*/  ISETP.EQ.OR P2, PT, R3, RZ, P3 ;  /* 0x000000ff0300720c */ /* 0x000fe20001f42670 */
[----:B------:R-:W3:Y:S01]  /*16c0*/  LDCU UR6, c[0x0][0x5d8] ;  /* 0x0000bb00ff0677ac */ /* 0x000ee20008000800 */
[----:B------:R-:W-:Y:S01]  /*16d0*/  PLOP3.LUT P1, PT, P1, PT, PT, 0x8, 0x80 ;  /* 0x000000000080781c */ /* 0x000fe20000f2e170 */
[----:B------:R-:W-:Y:S02]  /*16e0*/  UISETP.NE.AND UP0, UPT, UR18, URZ, UPT ;  /* 0x000000ff1200728c */ /* 0x000fe4000bf05270 */
[----:B------:R-:W-:Y:S02]  /*16f0*/  USHF.L.U32 UR8, UR20, 0x5, URZ ;  /* 0x0000000514087899 */ /* 0x000fe400080006ff */
[----:B------:R-:W-:Y:S01]  /*1700*/  USEL UR54, UR54, 0x2, UP0 ;  /* 0x0000000236367887 */ /* 0x000fe20008000000 */
[----:B------:R-:W4:Y:S01]  /*1710*/  LDCU UR63, c[0x0][0x370] ;  /* 0x00006e00ff3f77ac */ /* 0x000f220008000800 */
[----:B--2---:R-:W-:Y:S01]  /*1720*/  UIADD3 UR5, UPT, UPT, UR7, 0x3f, URZ ;  /* 0x0000003f07057890 */ /* 0x004fe2000fffe0ff */
[----:B------:R-:W2:Y:S03]  /*1730*/  LDCU.64 UR56, c[0x0][0x348] ;  /* 0x00006900ff3877ac */ /* 0x000ea60008000a00 */
[----:B------:R-:W-:-:S02]  /*1740*/  USHF.R.S32.HI UR4, URZ, 0x1f, UR5 ;  /* 0x0000001fff047899 */ /* 0x000fc40008011405 */
[----:B---3--:R-:W-:Y:S02]  /*1750*/  UIADD3 UR6, UPT, UPT, UR6, 0x3f, URZ ;  /* 0x0000003f06067890 */ /* 0x008fe4000fffe0ff */
[----:B------:R-:W-:Y:S02]  /*1760*/  ULEA.HI UR4, UR4, UR5, URZ, 0x6 ;  /* 0x0000000504047291 */ /* 0x000fe4000f8f30ff */
[----:B------:R-:W-:Y:S02]  /*1770*/  UIADD3 UR5, UPT, UPT, UR7, -0x1, URZ ;  /* 0xffffffff07057890 */ /* 0x000fe4000fffe0ff */
[----:B------:R-:W-:Y:S02]  /*1780*/  USHF.R.S32.HI UR65, URZ, 0x6, UR4 ;  /* 0x00000006ff417899 */ /* 0x000fe40008011404 */
[----:B------:R-:W-:Y:S02]  /*1790*/  UISETP.GE.U32.AND UP1, UPT, UR5, -0x7f, UPT ;  /* 0xffffff810500788c */ /* 0x000fe4000bf26070 */
[----:B------:R-:W-:-:S02]  /*17a0*/  UISETP.LT.U32.AND UP0, UPT, UR65, 0xa, UPT ;  /* 0x0000000a4100788c */ /* 0x000fc4000bf01070 */
[----:B------:R-:W-:Y:S02]  /*17b0*/  USHF.R.S32.HI UR4, URZ, 0x1f, UR6 ;  /* 0x0000001fff047899 */ /* 0x000fe40008011406 */
[----:B------:R-:W-:Y:S02]  /*17c0*/  USEL UR64, UR65, 0xa, UP0 ;  /* 0x0000000a41407887 */ /* 0x000fe40008000000 */
[----:B------:R-:W-:Y:S02]  /*17d0*/  ULEA.HI UR4, UR4, UR6, URZ, 0x6 ;  /* 0x0000000604047291 */ /* 0x000fe4000f8f30ff */
[----:B------:R-:W-:Y:S02]  /*17e0*/  UIADD3 UR51, UPT, UPT, UR64, -0x1, URZ ;  /* 0xffffffff40337890 */ /* 0x000fe4000fffe0ff */
[----:B------:R-:W-:Y:S02]  /*17f0*/  @UP1 UIADD3 UR51, UPT, UPT, UR64, URZ, URZ ;  /* 0x000000ff40331290 */ /* 0x000fe4000fffe0ff */
[----:B------:R-:W-:-:S02]  /*1800*/  USHF.L.U32 UR69, UR20, 0x7, URZ ;  /* 0x0000000714457899 */ /* 0x000fc400080006ff */
[----:B------:R-:W-:Y:S01]  /*1810*/  UIADD3 UR68, UPT, UPT, UR7, 0x7e, URZ ;  /* 0x0000007e07447890 */ /* 0x000fe2000fffe0ff */
[----:B------:R-:W3:Y:S01]  /*1820*/  LDCU UR62, c[0x0][0x374] ;  /* 0x00006e80ff3e77ac */ /* 0x000ee20008000800 */
[----:B------:R-:W-:Y:S02]  /*1830*/  ULOP3.LUT UR67, UR8, 0x20, URZ, 0xc0, !UPT ;  /* 0x0000002008437892 */ /* 0x000fe4000f8ec0ff */
[----:B------:R-:W-:Y:S02]  /*1840*/  USHF.R.S32.HI UR61, URZ, 0x6, UR4 ;  /* 0x00000006ff3d7899 */ /* 0x000fe40008011404 */
[----:B------:R-:W-:Y:S02]  /*1850*/  UIADD3 UR66, UPT, UPT, UR65, -UR64, URZ ;  /* 0x8000004041427290 */ /* 0x000fe4000fffe0ff */
[----:B------:R-:W-:Y:S01]  /*1860*/  UIADD3 UR51, UPT, UPT, UR51, 0x1, URZ ;  /* 0x0000000133337890 */ /* 0x000fe2000fffe0ff */
[----:B------:R-:W-:Y:S01]  /*1870*/  UMOV UR32, 0x1 ;  /* 0x0000000100207882 */ /* 0x000fe20000000000 */
[----:B--2-4-:R-:W-:-:S10]  /*1880*/  UMOV UR36, URZ ;  /* 0x000000ff00247c82 */ /* 0x014fd40008000000 */
.L_x_40:
[----:B------:R-:W-:Y:S01]  /*1890*/  IMAD.U32 R4, RZ, RZ, UR61 ;  /* 0x0000003dff047e24 */ /* 0x000fe2000f8e00ff */
[----:B------:R-:W2:Y:S04]  /*18a0*/  LDCU UR60, c[0x0][0x5dc] ;  /* 0x0000bb80ff3c77ac */ /* 0x000ea80008000800 */
[-C--:B------:R-:W-:Y:S01]  /*18b0*/  IABS R0, R4.reuse ;  /* 0x0000000400007213 */ /* 0x080fe20000000000 */
[----:B-1----:R-:W1:Y:S01]  /*18c0*/  LDCU UR50, c[0x0][0x5e0] ;  /* 0x0000bc00ff3277ac */ /* 0x002e620008000800 */
[----:B------:R-:W-:Y:S02]  /*18d0*/  IABS R4, R4 ;  /* 0x0000000400047213 */ /* 0x000fe40000000000 */
[----:B------:R-:W-:Y:S01]  /*18e0*/  R2UR UR6, R0 ;  /* 0x00000000000672ca */ /* 0x000fe200000e0000 */
[----:B------:R-:W-:Y:S01]  /*18f0*/  UMOV UR33, 0x400 ;  /* 0x0000040000217882 */ /* 0x000fe20000000000 */
[----:B------:R-:W-:Y:S01]  /*1900*/  UMOV UR19, URZ ;  /* 0x000000ff00137c82 */ /* 0x000fe20008000000 */
[----:B--2---:R-:W-:-:S10]  /*1910*/  IMAD.U32 R3, RZ, RZ, UR60 ;  /* 0x0000003cff037e24 */ /* 0x004fd4000f8e00ff */
[----:B------:R-:W2:Y:S01]  /*1920*/  I2F.RP R6, UR6 ;  /* 0x0000000600067d06 */ /* 0x000ea20008209400 */
[----:B-1----:R-:W-:-:S07]  /*1930*/  UISETP.NE.AND UP2, UPT, UR50, URZ, UPT ;  /* 0x000000ff3200728c */ /* 0x002fce000bf45270 */
[----:B--2---:R-:W1:Y:S02]  /*1940*/  MUFU.RCP R5, R6 ;  /* 0x0000000600057308 */ /* 0x004e640000001000 */
[----:B-1----:R-:W-:-:S06]  /*1950*/  VIADD R5, R5, 0xffffffe ;  /* 0x0ffffffe05057836 */ /* 0x002fcc0000000000 */
[----:B------:R-:W1:Y:S02]  /*1960*/  F2I.FTZ.U32.TRUNC.NTZ R0, R5 ;  /* 0x0000000500007305 */ /* 0x000e64000021f000 */
[----:B-1----:R-:W-:Y:S02]  /*1970*/  R2UR UR5, R0 ;  /* 0x00000000000572ca */ /* 0x002fe400000e0000 */
[----:B------:R-:W-:Y:S01]  /*1980*/  IABS R0, R3 ;  /* 0x0000000300007213 */ /* 0x000fe20000000000 */
[----:B------:R-:W-:-:S03]  /*1990*/  IMAD.U32 R3, RZ, RZ, UR22 ;  /* 0x00000016ff037e24 */ /* 0x000fc6000f8e00ff */
[----:B------:R-:W-:Y:S01]  /*19a0*/  R2UR UR9, R0 ;  /* 0x00000000000972ca */ /* 0x000fe200000e0000 */
[----:B------:R-:W-:Y:S01]  /*19b0*/  IMAD.MOV R0, RZ, RZ, -R4 ;  /* 0x000000ffff007224 */ /* 0x000fe200078e0a04 */
[----:B------:R-:W-:-:S04]  /*19c0*/  IABS R3, R3 ;  /* 0x0000000300037213 */ /* 0x000fc80000000000 */
[----:B------:R-:W-:Y:S01]  /*19d0*/  R2UR UR8, R3 ;  /* 0x00000000030872ca */ /* 0x000fe200000e0000 */
[----:B------:R-:W-:-:S04]  /*19e0*/  UIADD3 UR4, UPT, UPT, URZ, -UR5, URZ ;  /* 0x80000005ff047290 */ /* 0x000fc8000fffe0ff */
[----:B------:R-:W-:Y:S02]  /*19f0*/  UIMAD UR7, UR4, UR6, URZ ;  /* 0x00000006040772a4 */ /* 0x000fe4000f8e02ff */
[----:B------:R-:W1:Y:S01]  /*1a00*/  I2F.RP R3, UR9 ;  /* 0x0000000900037d06 */ /* 0x000e620008209400 */
[----:B------:R-:W-:Y:S02]  /*1a10*/  UMOV UR4, URZ ;  /* 0x000000ff00047c82 */ /* 0x000fe40008000000 */
[----:B------:R-:W-:Y:S02]  /*1a20*/  UIMAD.WIDE.U32 UR4, UR5, UR7, UR4 ;  /* 0x00000007050472a5 */ /* 0x000fe4000f8e0004 */
[----:B------:R-:W-:-:S05]  /*1a30*/  R2UR UR7, R0 ;  /* 0x00000000000772ca */ /* 0x000fca00000e0000 */
[----:B------:R-:W-:Y:S02]  /*1a40*/  UMOV UR4, UR5 ;  /* 0x0000000500047c82 */ /* 0x000fe40008000000 */
[----:B------:R-:W-:Y:S01]  /*1a50*/  UIMAD.WIDE.U32 UR4, UR4, UR8, URZ ;  /* 0x00000008040472a5 */ /* 0x000fe2000f8e00ff */
[----:B-1----:R-:W1:Y:S06]  /*1a60*/  MUFU.RCP R3, R3 ;  /* 0x0000000300037308 */ /* 0x002e6c0000001000 */
[----:B------:R-:W-:Y:S02]  /*1a70*/  UMOV UR4, UR5 ;  /* 0x0000000500047c82 */ /* 0x000fe40008000000 */
[----:B------:R-:W-:-:S04]  /*1a80*/  UIMAD UR5, UR4, UR7, UR8 ;  /* 0x00000007040572a4 */ /* 0x000fc8000f8e0208 */
[----:B------:R-:W-:Y:S01]  /*1a90*/  UISETP.GT.U32.AND UP0, UPT, UR6, UR5, UPT ;  /* 0x000000050600728c */ /* 0x000fe2000bf04070 */
[----:B-1----:R-:W-:-:S10]  /*1aa0*/  VIADD R4, R3, 0xffffffe ;  /* 0x0ffffffe03047836 */ /* 0x002fd40000000000 */
[----:B------:R-:W-:Y:S01]  /*1ab0*/  @!UP0 UIADD3 UR5, UPT, UPT, UR5, -UR6, URZ ;  /* 0x8000000605058290 */ /* 0x000fe2000fffe0ff */
[----:B------:R-:W1:Y:S01]  /*1ac0*/  F2I.FTZ.U32.TRUNC.NTZ R0, R4 ;  /* 0x0000000400007305 */ /* 0x000e62000021f000 */
[----:B------:R-:W-:Y:S02]  /*1ad0*/  @!UP0 UIADD3 UR4, UPT, UPT, UR4, 0x1, URZ ;  /* 0x0000000104048890 */ /* 0x000fe4000fffe0ff */
[----:B------:R-:W-:Y:S02]  /*1ae0*/  UISETP.GE.U32.AND UP1, UPT, UR5, UR6, UPT ;  /* 0x000000060500728c */ /* 0x000fe4000bf26070 */
[----:B------:R-:W-:-:S04]  /*1af0*/  ULOP3.LUT UR5, UR22, UR61, URZ, 0x3c, !UPT ;  /* 0x0000003d16057292 */ /* 0x000fc8000f8e3cff */
[----:B------:R-:W-:-:S05]  /*1b00*/  UISETP.GE.AND UP0, UPT, UR5, URZ, UPT ;  /* 0x000000ff0500728c */ /* 0x000fca000bf06270 */
[----:B------:R-:W-:Y:S01]  /*1b10*/  @UP1 UIADD3 UR4, UPT, UPT, UR4, 0x1, URZ ;  /* 0x0000000104041890 */ /* 0x000fe2000fffe0ff */
[----:B-1----:R-:W-:Y:S01]  /*1b20*/  R2UR UR5, R0 ;  /* 0x00000000000572ca */ /* 0x002fe200000e0000 */
[----:B------:R-:W-:Y:S01]  /*1b30*/  UISETP.NE.AND UP1, UPT, UR61, URZ, UPT ;  /* 0x000000ff3d00728c */ /* 0x000fe2000bf25270 */
[----:B------:R-:W-:-:S04]  /*1b40*/  IMAD.U32 R0, RZ, RZ, UR50 ;  /* 0x00000032ff007e24 */ /* 0x000fc8000f8e00ff */
[----:B------:R-:W-:Y:S01]  /*1b50*/  UMOV UR8, UR4 ;  /* 0x0000000400087c82 */ /* 0x000fe20008000000 */
[----:B------:R-:W-:Y:S01]  /*1b60*/  IABS R0, R0 ;  /* 0x0000000000007213 */ /* 0x000fe20000000000 */
[----:B------:R-:W-:-:S03]  /*1b70*/  @!UP0 UIADD3 UR8, UPT, UPT, -UR8, URZ, URZ ;  /* 0x000000ff08088290 */ /* 0x000fc6000fffe1ff */
[----:B------:R-:W-:Y:S01]  /*1b80*/  R2UR UR10, R0 ;  /* 0x00000000000a72ca */ /* 0x000fe200000e0000 */
[----:B------:R-:W-:Y:S02]  /*1b90*/  @!UP1 ULOP3.LUT UR8, URZ, UR61, URZ, 0x33, !UPT ;  /* 0x0000003dff089292 */ /* 0x000fe4000f8e33ff */
[----:B------:R-:W-:-:S04]  /*1ba0*/  UIADD3 UR4, UPT, UPT, URZ, -UR5, URZ ;  /* 0x80000005ff047290 */ /* 0x000fc8000fffe0ff */
[----:B------:R-:W-:Y:S01]  /*1bb0*/  IMAD.U32 R3, RZ, RZ, UR8 ;  /* 0x00000008ff037e24 */ /* 0x000fe2000f8e00ff */
[----:B------:R-:W-:-:S03]  /*1bc0*/  UIMAD UR6, UR4, UR9, URZ ;  /* 0x00000009040672a4 */ /* 0x000fc6000f8e02ff */
[----:B------:R-:W-:Y:S01]  /*1bd0*/  UMOV UR4, URZ ;  /* 0x000000ff00047c82 */ /* 0x000fe20008000000 */
[----:B------:R-:W-:Y:S01]  /*1be0*/  IABS R3, R3 ;  /* 0x0000000300037213 */ /* 0x000fe20000000000 */
[----:B------:R-:W-:-:S03]  /*1bf0*/  UIMAD.WIDE.U32 UR4, UR5, UR6, UR4 ;  /* 0x00000006050472a5 */ /* 0x000fc6000f8e0004 */
[----:B------:R-:W-:Y:S02]  /*1c00*/  R2UR UR7, R3 ;  /* 0x00000000030772ca */ /* 0x000fe400000e0000 */
[----:B------:R-:W1:Y:S02]  /*1c10*/  I2F.RP R3, UR10 ;  /* 0x0000000a00037d06 */ /* 0x000e640008209400 */
[----:B------:R-:W-:-:S09]  /*1c20*/  UMOV UR4, UR5 ;  /* 0x0000000500047c82 */ /* 0x000fd20008000000 */
[----:B------:R-:W-:Y:S01]  /*1c30*/  UIMAD.WIDE.U32 UR4, UR4, UR7, URZ ;  /* 0x00000007040472a5 */ /* 0x000fe2000f8e00ff */
[----:B-1----:R-:W1:Y:S06]  /*1c40*/  MUFU.RCP R0, R3 ;  /* 0x0000000300007308 */ /* 0x002e6c0000001000 */
[----:B------:R-:W-:Y:S02]  /*1c50*/  UMOV UR4, UR5 ;  /* 0x0000000500047c82 */ /* 0x000fe40008000000 */
[----:B------:R-:W-:-:S04]  /*1c60*/  UIADD3 UR5, UPT, UPT, -UR4, URZ, URZ ;  /* 0x000000ff04057290 */ /* 0x000fc8000fffe1ff */
[----:B------:R-:W-:Y:S01]  /*1c70*/  UIMAD UR5, UR9, UR5, UR7 ;  /* 0x00000005090572a4 */ /* 0x000fe2000f8e0207 */
[----:B------:R-:W2:Y:S03]  /*1c80*/  S2UR UR7, SR_CgaCtaId ;  /* 0x00000000000779c3 */ /* 0x000ea60000008800 */
[----:B------:R-:W-:Y:S01]  /*1c90*/  UISETP.GT.U32.AND UP0, UPT, UR9, UR5, UPT ;  /* 0x000000050900728c */ /* 0x000fe2000bf04070 */
[----:B-1----:R-:W-:Y:S02]  /*1ca0*/  VIADD R0, R0, 0xffffffe ;  /* 0x0ffffffe00007836 */ /* 0x002fe40000000000 */
[----:B------:R-:W-:-:S04]  /*1cb0*/  IMAD.U32 R3, RZ, RZ, UR32 ;  /* 0x00000020ff037e24 */ /* 0x000fc8000f8e00ff */
[----:B------:R-:W1:Y:S04]  /*1cc0*/  F2I.FTZ.U32.TRUNC.NTZ R0, R0 ;  /* 0x0000000000007305 */ /* 0x000e68000021f000 */
[----:B------:R-:W-:Y:S01]  /*1cd0*/  @!UP0 UIADD3 UR5, UPT, UPT, UR5, -UR9, URZ ;  /* 0x8000000905058290 */ /* 0x000fe2000fffe0ff */
[----:B------:R-:W-:Y:S01]  /*1ce0*/  SHF.L.U32 R3, R3, 0x1f, RZ ;  /* 0x0000001f03037819 */ /* 0x000fe200000006ff */
[----:B------:R-:W-:Y:S02]  /*1cf0*/  @!UP0 UIADD3 UR4, UPT, UPT, UR4, 0x1, URZ ;  /* 0x0000000104048890 */ /* 0x000fe4000fffe0ff */
[----:B------:R-:W-:Y:S02]  /*1d00*/  UISETP.GE.U32.AND UP1, UPT, UR5, UR9, UPT ;  /* 0x000000090500728c */ /* 0x000fe4000bf26070 */
[----:B------:R-:W-:-:S04]  /*1d10*/  ULOP3.LUT UR5, UR8, UR60, URZ, 0x3c, !UPT ;  /* 0x0000003c08057292 */ /* 0x000fc8000f8e3cff */
[----:B------:R-:W-:Y:S02]  /*1d20*/  UISETP.GE.AND UP0, UPT, UR5, URZ, UPT ;  /* 0x000000ff0500728c */ /* 0x000fe4000bf06270 */
[----:B--2---:R-:W-:Y:S01]  /*1d30*/  ULEA UR33, UR7, UR33, 0x18 ;  /* 0x0000002107217291 */ /* 0x004fe2000f8ec0ff */
[----:B-1----:R-:W-:Y:S02]  /*1d40*/  R2UR UR5, R0 ;  /* 0x00000000000572ca */ /* 0x002fe400000e0000 */
[----:B------:R-:W-:Y:S02]  /*1d50*/  @UP1 UIADD3 UR4, UPT, UPT, UR4, 0x1, URZ ;  /* 0x0000000104041890 */ /* 0x000fe4000fffe0ff */
[----:B------:R-:W-:Y:S02]  /*1d60*/  UISETP.NE.AND UP1, UPT, UR60, URZ, UPT ;  /* 0x000000ff3c00728c */ /* 0x000fe4000bf25270 */
[----:B------:R-:W-:-:S03]  /*1d70*/  ULEA UR7, UR36, UR33, 0x3 ;  /* 0x0000002124077291 */ /* 0x000fc6000f8e18ff */
[----:B------:R-:W-:Y:S02]  /*1d80*/  UMOV UR6, UR4 ;  /* 0x0000000400067c82 */ /* 0x000fe40008000000 */
[----:B------:R-:W-:Y:S02]  /*1d90*/  @!UP0 UIADD3 UR6, UPT, UPT, -UR6, URZ, URZ ;  /* 0x000000ff06068290 */ /* 0x000fe4000fffe1ff */
[----:B------:R-:W-:Y:S02]  /*1da0*/  UIADD3 UR4, UPT, UPT, URZ, -UR5, URZ ;  /* 0x80000005ff047290 */ /* 0x000fe4000fffe0ff */
[----:B------:R1:W2:Y:S01]  /*1db0*/  SYNCS.PHASECHK.TRANS64.TRYWAIT P0, [UR7+0x50], R3 ;  /* 0x00005003ff0075a7 */ /* 0x0002a20008001107 */
[----:B------:R-:W-:Y:S02]  /*1dc0*/  @!UP1 ULOP3.LUT UR6, URZ, UR60, URZ, 0x33, !UPT ;  /* 0x0000003cff069292 */ /* 0x000fe4000f8e33ff */
[----:B------:R-:W-:-:S03]  /*1dd0*/  UIMAD UR7, UR4, UR10, URZ ;  /* 0x0000000a040772a4 */ /* 0x000fc6000f8e02ff */
[----:B------:R-:W-:Y:S01]  /*1de0*/  UMOV UR4, URZ ;  /* 0x000000ff00047c82 */ /* 0x000fe20008000000 */
[----:B------:R-:W-:Y:S01]  /*1df0*/  IMAD.U32 R0, RZ, RZ, UR6 ;  /* 0x00000006ff007e24 */ /* 0x000fe2000f8e00ff */
[----:B------:R-:W-:Y:S02]  /*1e00*/  UIMAD.WIDE.U32 UR4, UR5, UR7, UR4 ;  /* 0x00000007050472a5 */ /* 0x000fe4000f8e0004 */
[----:B------:R-:W-:Y:S02]  /*1e10*/  ULEA.HI UR7, UR29, UR29, URZ, 0x1 ;  /* 0x0000001d1d077291 */ /* 0x000fe4000f8f08ff */
[----:B------:R-:W-:Y:S02]  /*1e20*/  IABS R0, R0 ;  /* 0x0000000000007213 */ /* 0x000fe40000000000 */
[----:B------:R-:W-:Y:S02]  /*1e30*/  USHF.L.U32 UR7, UR7, 0x7, URZ ;  /* 0x0000000707077899 */ /* 0x000fe400080006ff */
[----:B------:R-:W-:Y:S01]  /*1e40*/  R2UR UR9, R0 ;  /* 0x00000000000972ca */ /* 0x000fe200000e0000 */
[----:B------:R-:W-:Y:S01]  /*1e50*/  UMOV UR4, UR5 ;  /* 0x0000000500047c82 */ /* 0x000fe20008000000 */
[----:B------:R-:W-:-:S04]  /*1e60*/  ULOP3.LUT UR42, UR7, 0xffffff00, URZ, 0xc0, !UPT ;  /* 0xffffff00072a7892 */ /* 0x000fc8000f8ec0ff */
[----:B------:R-:W-:-:S07]  /*1e70*/  ULOP3.LUT UR42, UR42, 0x80, UR69, 0xf8, !UPT ;  /* 0x000000802a2a7892 */ /* 0x000fce000f8ef845 */
[----:B------:R-:W-:-:S07]  /*1e80*/  UIMAD.WIDE.U32 UR4, UR4, UR9, URZ ;  /* 0x00000009040472a5 */ /* 0x000fce000f8e00ff */
[----:B------:R-:W-:Y:S02]  /*1e90*/  UMOV UR4, UR5 ;  /* 0x0000000500047c82 */ /* 0x000fe40008000000 */
[----:B------:R-:W-:-:S04]  /*1ea0*/  UIADD3 UR5, UPT, UPT, -UR4, URZ, URZ ;  /* 0x000000ff04057290 */ /* 0x000fc8000fffe1ff */
[----:B------:R-:W-:-:S04]  /*1eb0*/  UIMAD UR5, UR10, UR5, UR9 ;  /* 0x000000050a0572a4 */ /* 0x000fc8000f8e0209 */
[----:B------:R-:W-:-:S11]  /*1ec0*/  UISETP.GT.U32.AND UP0, UPT, UR10, UR5, UPT ;  /* 0x000000050a00728c */ /* 0x000fd6000bf04070 */
[----:B------:R-:W-:Y:S02]  /*1ed0*/  @!UP0 UIADD3 UR5, UPT, UPT, UR5, -UR10, URZ ;  /* 0x8000000a05058290 */ /* 0x000fe4000fffe0ff */
[----:B------:R-:W-:Y:S02]  /*1ee0*/  @!UP0 UIADD3 UR4, UPT, UPT, UR4, 0x1, URZ ;  /* 0x0000000104048890 */ /* 0x000fe4000fffe0ff */
[----:B------:R-:W-:Y:S02]  /*1ef0*/  UISETP.GE.U32.AND UP1, UPT, UR5, UR10, UPT ;  /* 0x0000000a0500728c */ /* 0x000fe4000bf26070 */
[----:B------:R-:W-:Y:S02]  /*1f00*/  ULOP3.LUT UR5, UR6, UR50, URZ, 0x3c, !UPT ;  /* 0x0000003206057292 */ /* 0x000fe4000f8e3cff */
[----:B------:R-:W-:Y:S02]  /*1f10*/  UIADD3 UR10, UPT, UPT, -UR8, URZ, URZ ;  /* 0x000000ff080a7290 */ /* 0x000fe4000fffe1ff */
[----:B------:R-:W-:-:S02]  /*1f20*/  UISETP.GE.AND UP0, UPT, UR5, URZ, UPT ;  /* 0x000000ff0500728c */ /* 0x000fc4000bf06270 */
[----:B------:R-:W-:Y:S02]  /*1f30*/  UIMAD UR10, UR61, UR10, UR22 ;  /* 0x0000000a3d0a72a4 */ /* 0x000fe4000f8e0216 */
[----:B------:R-:W-:Y:S02]  /*1f40*/  UIADD3 UR5, UPT, UPT, -UR6, URZ, URZ ;  /* 0x000000ff06057290 */ /* 0x000fe4000fffe1ff */
[----:B------:R-:W-:Y:S02]  /*1f50*/  @UP1 UIADD3 UR4, UPT, UPT, UR4, 0x1, URZ ;  /* 0x0000000104041890 */ /* 0x000fe4000fffe0ff */
[----:B------:R-:W-:Y:S02]  /*1f60*/  ULEA UR10, UR10, UR67, 0x6 ;  /* 0x000000430a0a7291 */ /* 0x000fe4000f8e30ff */
[----:B------:R-:W-:-:S03]  /*1f70*/  UIMAD UR60, UR60, UR5, UR8 ;  /* 0x000000053c3c72a4 */ /* 0x000fc6000f8e0208 */
[----:B------:R-:W-:Y:S02]  /*1f80*/  UMOV UR55, UR4 ;  /* 0x0000000400377c82 */ /* 0x000fe40008000000 */
[----:B------:R-:W-:Y:S02]  /*1f90*/  @!UP0 UIADD3 UR55, UPT, UPT, -UR55, URZ, URZ ;  /* 0x000000ff37378290 */ /* 0x000fe4000fffe1ff */
[----:B------:R-:W-:Y:S02]  /*1fa0*/  UISETP.GE.U32.AND UP0, UPT, UR68, 0x7f, UPT ;  /* 0x0000007f4400788c */ /* 0x000fe4000bf06070 */
[----:B------:R-:W-:-:S04]  /*1fb0*/  @!UP2 ULOP3.LUT UR55, URZ, UR50, URZ, 0x33, !UPT ;  /* 0x00000032ff37a292 */ /* 0x000fc8000f8e33ff */
[----:B------:R-:W-:-:S04]  /*1fc0*/  UIADD3 UR4, UPT, UPT, -UR55, URZ, URZ ;  /* 0x000000ff37047290 */ /* 0x000fc8000fffe1ff */
[----:B------:R-:W-:Y:S01]  /*1fd0*/  UIMAD UR50, UR50, UR4, UR6 ;  /* 0x00000004323272a4 */ /* 0x000fe2000f8e0206 */
[----:B-12---:R-:W-:Y:S11]  /*1fe0*/  BRA.U !UP0, `(.L_x_23) ;  /* 0x0000000508807547 */ /* 0x006ff6000b800000 */
[----:B------:R-:W1:Y:S01]  /*1ff0*/  LDCU UR11, c[0x0][0x5c8] ;  /* 0x0000b900ff0b77ac */ /* 0x000e620008000800 */
[----:B------:R-:W2:Y:S01]  /*2000*/  LDCU.64 UR8, c[0x0][0x5c0] ;  /* 0x0000b800ff0877ac */ /* 0x000ea20008000a00 */
[----:B------:R-:W2:Y:S01]  /*2010*/  LDCU.64 UR48, c[0x0][0x5f8] ;  /* 0x0000bf00ff3077ac */ /* 0x000ea20008000a00 */
[----:B------:R-:W1:Y:S01]  /*2020*/  LDCU UR37, c[0x0][0x600] ;  /* 0x0000c000ff2577ac */ /* 0x000e620008000800 */
[----:B------:R-:W4:Y:S01]  /*2030*/  LDCU UR24, c[0x0][0x5a8] ;  /* 0x0000b500ff1877ac */ /* 0x000f220008000800 */
[----:B------:R-:W1:Y:S01]  /*2040*/  LDCU UR23, c[0x0][0x59c] ;  /* 0x0000b380ff1777ac */ /* 0x000e620008000800 */
[----:B------:R-:W1:Y:S01]  /*2050*/  LDCU UR22, c[0x0][0x590] ;  /* 0x0000b200ff1677ac */ /* 0x000e620008000800 */
[----:B------:R-:W1:Y:S01]  /*2060*/  LDCU UR28, c[0x0][0x594] ;  /* 0x0000b280ff1c77ac */ /* 0x000e620008000800 */
[----:B------:R-:W1:Y:S01]  /*2070*/  LDCU UR27, c[0x0][0x598] ;  /* 0x0000b300ff1b77ac */ /* 0x000e620008000800 */
[----:B------:R-:W3:Y:S01]  /*2080*/  LDCU UR26, c[0x0][0x5ac] ;  /* 0x0000b580ff1a77ac */ /* 0x000ee20008000800 */
[----:B------:R-:W3:Y:S01]  /*2090*/  LDCU UR25, c[0x0][0x5b0] ;  /* 0x0000b600ff1977ac */ /* 0x000ee20008000800 */
[----:B------:R-:W3:Y:S01]  /*20a0*/  LDCU UR5, c[0x0][0x5cc] ;  /* 0x0000b980ff0577ac */ /* 0x000ee20008000800 */
[----:B------:R-:W3:Y:S01]  /*20b0*/  LDCU UR4, c[0x0][0x5ec] ;  /* 0x0000bd80ff0477ac */ /* 0x000ee20008000800 */
[----:B------:R-:W3:Y:S01]  /*20c0*/  LDCU.64 UR20, c[0x0][0x5a0] ;  /* 0x0000b400ff1477ac */ /* 0x000ee20008000a00 */
[----:B------:R-:W3:Y:S01]  /*20d0*/  LDCU.64 UR16, c[0x0][0x5d0] ;  /* 0x0000ba00ff1077ac */ /* 0x000ee20008000a00 */
[----:B------:R-:W3:Y:S01]  /*20e0*/  LDCU.64 UR6, c[0x0][0x5f0] ;  /* 0x0000be00ff0677ac */ /* 0x000ee20008000a00 */
[----:B--2---:R-:W-:-:S02]  /*20f0*/  UIMAD UR48, UR60, UR8, UR48 ;  /* 0x000000083c3072a4 */ /* 0x004fc4000f8e0230 */
[----:B------:R-:W-:Y:S02]  /*2100*/  UIMAD UR38, UR50, UR9, UR49 ;  /* 0x00000009322672a4 */ /* 0x000fe4000f8e0231 */
[----:B------:R-:W-:Y:S02]  /*2110*/  UIADD3 UR46, UPT, UPT, UR42, 0x40, URZ ;  /* 0x000000402a2e7890 */ /* 0x000fe4000fffe0ff */
[----:B-1----:R-:W-:Y:S01]  /*2120*/  UIMAD UR37, UR55, UR11, UR37 ;  /* 0x0000000b372572a4 */ /* 0x002fe2000f8e0225 */
[----:B------:R-:W-:Y:S01]  /*2130*/  UMOV UR18, URZ ;  /* 0x000000ff00127c82 */ /* 0x000fe20008000000 */
[----:B----4-:R-:W-:-:S10]  /*2140*/  UMOV UR14, UR36 ;  /* 0x00000024000e7c82 */ /* 0x010fd40008000000 */
.L_x_29:
[----:B------:R-:W-:Y:S01]  /*2150*/  @!P3 MOV R3, 0xa000 ;  /* 0x0000a0000003b802 */ /* 0x000fe20000000f00 */
[----:B------:R-:W-:Y:S01]  /*2160*/  ULEA UR11, UR14, UR33, 0x3 ;  /* 0x000000210e0b7291 */ /* 0x000fe2000f8e18ff */
[----:B--2---:R-:W-:Y:S11]  /*2170*/  @P0 BRA `(.L_x_24) ;  /* 0x0000000000100947 */ /* 0x004ff60003800000 */
[----:B------:R-:W-:Y:S04]  /*2180*/  MOV R0, UR32 ;  /* 0x0000002000007c02 */ /* 0x000fe80008000f00 */
[----:B------:R-:W-:Y:S04]  /*2190*/  SHF.L.U32 R5, R0, 0x1f, RZ ;  /* 0x0000001f00057819 */ /* 0x000fe800000006ff */
[----:B------:R-:W1:Y:S02]  /*21a0*/  SYNCS.PHASECHK.TRANS64.TRYWAIT P0, [UR11+0x50], R5 ;  /* 0x00005005ff0075a7 */ /* 0x000e64000800110b */
[----:B-1----:R-:W-:Y:S05]  /*21b0*/  @!P0 BRA `(.L_x_25) ;  /* 0x00000078001c8947 */ /* 0x002fea0003800000 */
.L_x_24:
[----:B------:R2:W-:Y:S01]  /*21c0*/  @!P3 SYNCS.ARRIVE.TRANS64 RZ, [UR11], R3 ;  /* 0x00000003ffffb9a7 */ /* 0x0005e2000800000b */
[----:B------:R-:W-:Y:S04]  /*21d0*/  ULOP3.LUT UR8, UR54, 0x2, URZ, 0xfc, !UPT ;  /* 0x0000000236087892 */ /* 0x000fe8000f8efcff */
[----:B------:R-:W-:Y:S09]  /*21e0*/  UISETP.NE.AND UP0, UPT, UR8, 0x2, UPT ;  /* 0x000000020800788c */ /* 0x000ff2000bf05270 */
[----:B------:R-:W-:Y:S05]  /*21f0*/  BRA.U UP0, `(.L_x_26) ;  /* 0x0000000100047547 */ /* 0x000fea000b800000 */
[----:B---3--:R-:W-:Y:S05]  /*2200*/  BPT.TRAP 0x1 ;  /* 0x000000040000795c */ /* 0x008fea0000300000 */
.L_x_26:
[----:B------:R-:W-:Y:S04]  /*2210*/  BSSY.RECONVERGENT B0, `(.L_x_27) ;  /* 0x0000003000007945 */ /* 0x000fe80003800200 */
[----:B------:R-:W-:Y:S05]  /*2220*/  @P2 BRA `(.L_x_28) ;  /* 0x0000000000042947 */ /* 0x000fea0003800000 */
[----:B---3--:R-:W-:Y:S05]  /*2230*/  BPT.TRAP 0x1 ;  /* 0x000000040000795c */ /* 0x008fea0000300000 */
.L_x_28:
[----:B---3--:R-:W-:Y:S05]  /*2240*/  BSYNC.RECONVERGENT B0 ;  /* 0x0000000000007941 */ /* 0x008fea0003800200 */
.L_x_27:
[----:B------:R-:W-:Y:S02]  /*2250*/  UIADD3 UR8, UPT, UPT, UR14, 0x1, URZ ;  /* 0x000000010e087890 */ /* 0x000fe4000fffe0ff */
[----:B------:R-:W-:Y:S02]  /*2260*/  USHF.L.U32 UR43, UR18, 0x6, URZ ;  /* 0x00000006122b7899 */ /* 0x000fe400080006ff */
[----:B------:R-:W-:Y:S02]  /*2270*/  UISETP.NE.AND UP0, UPT, UR8, 0xa, UPT ;  /* 0x0000000a0800788c */ /* 0x000fe4000bf05270 */
[----:B------:R-:W-:Y:S02]  /*2280*/  UISETP.NE.AND UP2, UPT, UR23, 0x1, UPT ;  /* 0x000000011700788c */ /* 0x000fe4000bf45270 */
[----:B------:R-:W-:Y:S02]  /*2290*/  USEL UR9, URZ, 0x1, UP0 ;  /* 0x00000001ff097887 */ /* 0x000fe40008000000 */
[----:B------:R-:W-:Y:S02]  /*22a0*/  USEL UR36, UR8, URZ, UP0 ;  /* 0x000000ff08247287 */ /* 0x000fe40008000000 */
[----:B------:R-:W-:Y:S02]  /*22b0*/  ULOP3.LUT UR32, UR32, UR9, URZ, 0x3c, !UPT ;  /* 0x0000000920207292 */ /* 0x000fe4000f8e3cff */
[----:B------:R-:W-:Y:S02]  /*22c0*/  ULEA UR8, UR36, UR33, 0x3 ;  /* 0x0000002124087291 */ /* 0x000fe4000f8e18ff */
[----:B------:R-:W-:Y:S02]  /*22d0*/  UISETP.NE.AND UP0, UPT, UR22, 0x1, UPT ;  /* 0x000000011600788c */ /* 0x000fe4000bf05270 */
[----:B------:R-:W-:Y:S01]  /*22e0*/  ULEA UR19, UR14, UR33, 0xe ;  /* 0x000000210e137291 */ /* 0x000fe2000f8e70ff */
[----:B-1----:R-:W-:Y:S01]  /*22f0*/  MOV R0, UR32 ;  /* 0x0000002000007c02 */ /* 0x002fe20008000f00 */
[----:B------:R-:W-:Y:S02]  /*2300*/  UIADD3 UR30, UP1, UPT, UR56, 0x80, URZ ;  /* 0x00000080381e7890 */ /* 0x000fe4000ff3e0ff */
[----:B------:R-:W-:Y:S01]  /*2310*/  ULOP3.LUT UR41, UR11, 0xfefffff8, URZ, 0xc0, !UPT ;  /* 0xfefffff80b297892 */ /* 0x000fe2000f8ec0ff */
[----:B--2---:R-:W-:Y:S01]  /*2320*/  SHF.L.U32 R3, R0, 0x1f, RZ ;  /* 0x0000001f00037819 */ /* 0x004fe200000006ff */
[----:B------:R-:W-:Y:S02]  /*2330*/  UISETP.NE.AND UP3, UPT, UR24, 0x1, UPT ;  /* 0x000000011800788c */ /* 0x000fe4000bf65270 */
[----:B------:R-:W-:Y:S01]  /*2340*/  UIADD3.X UR31, UPT, UPT, URZ, UR57, URZ, UP1, !UPT ;  /* 0x00000039ff1f7290 */ /* 0x000fe20008ffe4ff */
[----:B------:R1:W2:Y:S01]  /*2350*/  SYNCS.PHASECHK.TRANS64.TRYWAIT P0, [UR8+0x50], R3 ;  /* 0x00005003ff0075a7 */ /* 0x0002a20008001108 */
[----:B------:R-:W-:Y:S02]  /*2360*/  UIMAD.WIDE.U32 UR8, UR43, UR28, URZ ;  /* 0x0000001c2b0872a5 */ /* 0x000fe4000f8e00ff */
[----:B------:R-:W-:Y:S02]  /*2370*/  ULEA UR8, UR38, UR48, 0x5 ;  /* 0x0000003026087291 */ /* 0x000fe4000f8e28ff */
[----:B------:R-:W-:Y:S02]  /*2380*/  USHF.R.U32.HI UR9, URZ, UR27, UR9 ;  /* 0x0000001bff097299 */ /* 0x000fe40008011609 */
[----:B------:R-:W-:Y:S02]  /*2390*/  ULEA UR29, UR37, UR8, 0xa ;  /* 0x00000008251d7291 */ /* 0x000fe4000f8e50ff */
[----:B------:R-:W-:Y:S02]  /*23a0*/  USEL UR9, UR43, UR9, !UP0 ;  /* 0x000000092b097287 */ /* 0x000fe4000c000000 */
[----:B------:R-:W-:Y:S02]  /*23b0*/  UIADD3 UR40, UPT, UPT, UR19, 0x6400, URZ ;  /* 0x0000640013287890 */ /* 0x000fe4000fffe0ff */
[----:B------:R-:W-:Y:S02]  /*23c0*/  UIMAD.WIDE.U32 UR12, UR9, UR20, URZ ;  /* 0x00000014090c72a5 */ /* 0x000fe4000f8e00ff */
[----:B------:R-:W-:Y:S02]  /*23d0*/  ULEA UR12, UR14, UR33, 0xc ;  /* 0x000000210e0c7291 */ /* 0x000fe4000f8e60ff */
[----:B------:R-:W-:Y:S02]  /*23e0*/  USHF.R.U32.HI UR13, URZ, UR21, UR13 ;  /* 0x00000015ff0d7299 */ /* 0x000fe4000801160d */
[----:B------:R-:W-:Y:S02]  /*23f0*/  UIADD3 UR44, UPT, UPT, UR19, 0x8400, URZ ;  /* 0x00008400132c7890 */ /* 0x000fe4000fffe0ff */
[----:B------:R-:W-:Y:S02]  /*2400*/  USEL UR13, UR9, UR13, !UP2 ;  /* 0x0000000d090d7287 */ /* 0x000fe4000d000000 */
[----:B------:R-:W-:Y:S02]  /*2410*/  UIADD3 UR34, UP0, UPT, UR56, 0x180, URZ ;  /* 0x0000018038227890 */ /* 0x000fe4000ff1e0ff */
[----:B------:R-:W-:Y:S02]  /*2420*/  UIMAD.WIDE.U32 UR14, UR13, UR26, URZ ;  /* 0x0000001a0d0e72a5 */ /* 0x000fe4000f8e00ff */
[----:B------:R-:W-:Y:S02]  /*2430*/  UIADD3.X UR35, UPT, UPT, URZ, UR57, URZ, UP0, !UPT ;  /* 0x00000039ff237290 */ /* 0x000fe400087fe4ff */
[----:B------:R-:W-:Y:S01]  /*2440*/  UIADD3 UR18, UPT, UPT, UR18, 0x1, URZ ;  /* 0x0000000112127890 */ /* 0x000fe2000fffe0ff */
[----:B------:R-:W-:Y:S01]  /*2450*/  UMOV UR52, 0x0 ;  /* 0x0000000000347882 */ /* 0x000fe20000000000 */
[----:B------:R-:W-:Y:S02]  /*2460*/  UMOV UR53, 0x10000000 ;  /* 0x1000000000357882 */ /* 0x000fe40000000000 */
[----:B------:R-:W-:Y:S01]  /*2470*/  UISETP.NE.AND UP0, UPT, UR18, UR51, UPT ;  /* 0x000000331200728c */ /* 0x000fe2000bf05270 */
[----:B------:R-:W-:Y:S01]  /*2480*/  UTMALDG.2D.2CTA [UR40], [UR30], desc[UR52] ;  /* 0x000034281e0075b4 */ /* 0x000fe20008209000 */
[----:B------:R-:W-:Y:S01]  /*2490*/  UMOV UR45, UR41 ;  /* 0x00000029002d7c82 */ /* 0x000fe20008000000 */
[----:B------:R-:W-:Y:S01]  /*24a0*/  UMOV UR47, UR43 ;  /* 0x0000002b002f7c82 */ /* 0x000fe20008000000 */
[----:B------:R-:W-:Y:S01]  /*24b0*/  UMOV UR8, UR15 ;  /* 0x0000000f00087c82 */ /* 0x000fe20008000000 */
[----:B------:R-:W-:Y:S01]  /*24c0*/  UMOV UR19, UR51 ;  /* 0x0000003300137c82 */ /* 0x000fe20008000000 */
[----:B------:R-:W-:Y:S02]  /*24d0*/  USHF.R.U32.HI UR11, URZ, UR25, UR8 ;  /* 0x00000019ff0b7299 */ /* 0x000fe40008011608 */
[----:B------:R-:W-:Y:S01]  /*24e0*/  UIADD3 UR8, UPT, UPT, UR12, 0x2e400, URZ ;  /* 0x0002e4000c087890 */ /* 0x000fe2000fffe0ff */
[----:B------:R-:W-:Y:S01]  /*24f0*/  UTMALDG.2D.2CTA [UR44], [UR30], desc[UR52] ;  /* 0x0000342c1e0075b4 */ /* 0x000fe20008209000 */
[----:B------:R-:W-:Y:S02]  /*2500*/  USEL UR14, UR13, UR11, !UP3 ;  /* 0x0000000b0d0e7287 */ /* 0x000fe4000d800000 */
[----:B------:R-:W-:Y:S02]  /*2510*/  UIADD3 UR12, UPT, UPT, -UR9, URZ, URZ ;  /* 0x000000ff090c7290 */ /* 0x000fe4000fffe1ff */
[----:B------:R-:W-:Y:S02]  /*2520*/  UIADD3 UR11, UPT, UPT, -UR13, URZ, URZ ;  /* 0x000000ff0d0b7290 */ /* 0x000fe4000fffe1ff */
[----:B------:R-:W-:Y:S02]  /*2530*/  UIADD3 UR15, UPT, UPT, -UR14, URZ, URZ ;  /* 0x000000ff0e0f7290 */ /* 0x000fe4000fffe1ff */
[----:B------:R-:W-:Y:S02]  /*2540*/  UIMAD UR12, UR22, UR12, UR43 ;  /* 0x0000000c160c72a4 */ /* 0x000fe4000f8e022b */
[----:B------:R-:W-:Y:S02]  /*2550*/  UIMAD UR9, UR23, UR11, UR9 ;  /* 0x0000000b170972a4 */ /* 0x000fe4000f8e0209 */
[----:B------:R-:W-:Y:S02]  /*2560*/  UIMAD UR13, UR24, UR15, UR13 ;  /* 0x0000000f180d72a4 */ /* 0x000fe4000f8e020d */
[----:B------:R-:W-:Y:S02]  /*2570*/  UIMAD UR11, UR12, UR5, UR4 ;  /* 0x000000050c0b72a4 */ /* 0x000fe4000f8e0204 */
[----:B------:R-:W-:Y:S02]  /*2580*/  UIMAD UR12, UR9, UR16, UR6 ;  /* 0x00000010090c72a4 */ /* 0x000fe4000f8e0206 */
[----:B------:R-:W-:Y:S02]  /*2590*/  UIMAD UR13, UR13, UR17, UR7 ;  /* 0x000000110d0d72a4 */ /* 0x000fe4000f8e0207 */
[----:B------:R-:W-:Y:S01]  /*25a0*/  UPRMT UR15, UR29, 0x5410, URZ ;  /* 0x000054101d0f7896 */ /* 0x000fe200080000ff */
[----:B------:R-:W-:Y:S08]  /*25b0*/  UMOV UR9, UR41 ;  /* 0x0000002900097c82 */ /* 0x000ff00008000000 */
[----:B------:R3:W-:Y:S02]  /*25c0*/  UTMALDG.5D.IM2COL.2CTA [UR8], [UR34], UR15, desc[UR52] ;  /* 0x00003408220073b4 */ /* 0x0007e4000826100f */
[----:B---3--:R-:W-:Y:S01]  /*25d0*/  UMOV UR14, UR36 ;  /* 0x00000024000e7c82 */ /* 0x008fe20008000000 */
[----:B-1----:R-:W-:Y:S05]  /*25e0*/  BRA.U UP0, `(.L_x_29) ;  /* 0xfffffff900d87547 */ /* 0x002fea000b83ffff */
.L_x_23:
[----:B------:R-:W-:Y:S01]  /*25f0*/  ULEA UR4, UR36, UR33, 0x3 ;  /* 0x0000002124047291 */ /* 0x000fe2000f8e18ff */
[----:B------:R-:W-:Y:S01]  /*2600*/  MOV R0, UR32 ;  /* 0x0000002000007c02 */ /* 0x000fe20008000f00 */
[----:B------:R-:W-:Y:S01]  /*2610*/  @!P1 SYNCS.ARRIVE.TRANS64.A1T0 RZ, [UR33+0xd8], RZ ;  /* 0x0000d8ffffff99a7 */ /* 0x000fe20008100021 */
[----:B------:R-:W-:Y:S02]  /*2620*/  UISETP.GT.AND UP0, UPT, UR65, UR64, UPT ;  /* 0x000000404100728c */ /* 0x000fe4000bf04270 */
[----:B------:R-:W-:-:S04]  /*2630*/  SHF.L.U32 R0, R0, 0x1f, RZ ;  /* 0x0000001f00007819 */ /* 0x000fc800000006ff */
[----:B--2---:R1:W2:Y:S03]  /*2640*/  SYNCS.PHASECHK.TRANS64.TRYWAIT P0, [UR4+0x50], R0 ;  /* 0x00005000ff0075a7 */ /* 0x0042a60008001104 */
[----:B------:R-:W-:Y:S05]  /*2650*/  BRA.U !UP0, `(.L_x_30) ;  /* 0x00000005087c7547 */ /* 0x000fea000b800000 */
[----:B------:R-:W4:Y:S01]  /*2660*/  LDCU.64 UR12, c[0x0][0x5c0] ;  /* 0x0000b800ff0c77ac */ /* 0x000f220008000a00 */
[----:B------:R-:W4:Y:S01]  /*2670*/  LDCU.64 UR8, c[0x0][0x5f8] ;  /* 0x0000bf00ff0877ac */ /* 0x000f220008000a00 */
[----:B------:R-:W3:Y:S01]  /*2680*/  LDCU UR11, c[0x0][0x5c8] ;  /* 0x0000b900ff0b77ac */ /* 0x000ee20008000800 */
[----:B------:R-:W3:Y:S01]  /*2690*/  LDCU UR38, c[0x0][0x600] ;  /* 0x0000c000ff2677ac */ /* 0x000ee20008000800 */
[----:B------:R-:W1:Y:S01]  /*26a0*/  LDCU UR23, c[0x0][0x5a8] ;  /* 0x0000b500ff1777ac */ /* 0x000e620008000800 */
[----:B------:R-:W1:Y:S01]  /*26b0*/  LDCU UR22, c[0x0][0x59c] ;  /* 0x0000b380ff1677ac */ /* 0x000e620008000800 */
[----:B----4-:R-:W-:Y:S01]  /*26c0*/  UIMAD UR48, UR50, UR13, UR9 ;  /* 0x0000000d323072a4 */ /* 0x010fe2000f8e0209 */
[----:B------:R-:W4:Y:S01]  /*26d0*/  LDCU UR18, c[0x0][0x590] ;  /* 0x0000b200ff1277ac */ /* 0x000f220008000800 */
[----:B------:R-:W1:Y:S01]  /*26e0*/  LDCU UR27, c[0x0][0x594] ;  /* 0x0000b280ff1b77ac */ /* 0x000e620008000800 */
[----:B------:R-:W1:Y:S01]  /*26f0*/  LDCU UR26, c[0x0][0x598] ;  /* 0x0000b300ff1a77ac */ /* 0x000e620008000800 */
[----:B------:R-:W1:Y:S01]  /*2700*/  LDCU UR25, c[0x0][0x5ac] ;  /* 0x0000b580ff1977ac */ /* 0x000e620008000800 */
[----:B------:R-:W1:Y:S01]  /*2710*/  LDCU UR24, c[0x0][0x5b0] ;  /* 0x0000b600ff1877ac */ /* 0x000e620008000800 */
[----:B------:R-:W1:Y:S01]  /*2720*/  LDCU UR5, c[0x0][0x5cc] ;  /* 0x0000b980ff0577ac */ /* 0x000e620008000800 */
[----:B------:R-:W1:Y:S01]  /*2730*/  LDCU UR4, c[0x0][0x5ec] ;  /* 0x0000bd80ff0477ac */ /* 0x000e620008000800 */
[----:B------:R-:W1:Y:S01]  /*2740*/  LDCU.64 UR20, c[0x0][0x5a0] ;  /* 0x0000b400ff1477ac */ /* 0x000e620008000a00 */
[----:B------:R-:W1:Y:S01]  /*2750*/  LDCU.64 UR16, c[0x0][0x5d0] ;  /* 0x0000ba00ff1077ac */ /* 0x000e620008000a00 */
[----:B------:R-:W1:Y:S01]  /*2760*/  LDCU.64 UR6, c[0x0][0x5f0] ;  /* 0x0000be00ff0677ac */ /* 0x000e620008000a00 */
[----:B------:R-:W-:-:S02]  /*2770*/  UIMAD UR49, UR60, UR12, UR8 ;  /* 0x0000000c3c3172a4 */ /* 0x000fc4000f8e0208 */
[----:B------:R-:W-:Y:S02]  /*2780*/  UIADD3 UR50, UPT, UPT, UR66, UR19, URZ ;  /* 0x0000001342327290 */ /* 0x000fe4000fffe0ff */
[----:B------:R-:W-:Y:S02]  /*2790*/  UIADD3 UR46, UPT, UPT, UR42, 0x40, URZ ;  /* 0x000000402a2e7890 */ /* 0x000fe4000fffe0ff */
[----:B---3--:R-:W-:Y:S01]  /*27a0*/  UIMAD UR38, UR55, UR11, UR38 ;  /* 0x0000000b372672a4 */ /* 0x008fe2000f8e0226 */
[----:B------:R-:W-:-:S11]  /*27b0*/  UMOV UR14, UR36 ;  /* 0x00000024000e7c82 */ /* 0x000fd60008000000 */
.L_x_36:
[----:B------:R-:W-:Y:S01]  /*27c0*/  @!P3 MOV R3, 0xa000 ;  /* 0x0000a0000003b802 */ /* 0x000fe20000000f00 */
[----:B------:R-:W-:Y:S01]  /*27d0*/  ULEA UR11, UR14, UR33, 0x3 ;  /* 0x000000210e0b7291 */ /* 0x000fe2000f8e18ff */
[----:B--2---:R-:W-:Y:S11]  /*27e0*/  @P0 BRA `(.L_x_31) ;  /* 0x0000000000100947 */ /* 0x004ff60003800000 */
[----:B-1----:R-:W-:Y:S04]  /*27f0*/  MOV R0, UR32 ;  /* 0x0000002000007c02 */ /* 0x002fe80008000f00 */
[----:B------:R-:W-:Y:S04]  /*2800*/  SHF.L.U32 R5, R0, 0x1f, RZ ;  /* 0x0000001f00057819 */ /* 0x000fe800000006ff */
[----:B------:R-:W1:Y:S02]  /*2810*/  SYNCS.PHASECHK.TRANS64.TRYWAIT P0, [UR11+0x50], R5 ;  /* 0x00005005ff0075a7 */ /* 0x000e64000800110b */
[----:B-1----:R-:W-:Y:S05]  /*2820*/  @!P0 BRA `(.L_x_32) ;  /* 0x0000007000988947 */ /* 0x002fea0003800000 */
.L_x_31:
[----:B------:R2:W-:Y:S01]  /*2830*/  @!P3 SYNCS.ARRIVE.TRANS64 RZ, [UR11], R3 ;  /* 0x00000003ffffb9a7 */ /* 0x0005e2000800000b */
[----:B------:R-:W-:Y:S04]  /*2840*/  ULOP3.LUT UR8, UR54, 0x2, URZ, 0xfc, !UPT ;  /* 0x0000000236087892 */ /* 0x000fe8000f8efcff */
[----:B------:R-:W-:Y:S09]  /*2850*/  UISETP.NE.AND UP0, UPT, UR8, 0x2, UPT ;  /* 0x000000020800788c */ /* 0x000ff2000bf05270 */
[----:B------:R-:W-:Y:S05]  /*2860*/  BRA.U UP0, `(.L_x_33) ;  /* 0x0000000100047547 */ /* 0x000fea000b800000 */
[----:B-1--4-:R-:W-:Y:S05]  /*2870*/  BPT.TRAP 0x1 ;  /* 0x000000040000795c */ /* 0x012fea0000300000 */
.L_x_33:
[----:B------:R-:W-:Y:S04]  /*2880*/  BSSY.RECONVERGENT B0, `(.L_x_34) ;  /* 0x0000003000007945 */ /* 0x000fe80003800200 */
[----:B------:R-:W-:Y:S05]  /*2890*/  @P2 BRA `(.L_x_35) ;  /* 0x0000000000042947 */ /* 0x000fea0003800000 */
[----:B-1--4-:R-:W-:Y:S05]  /*28a0*/  BPT.TRAP 0x1 ;  /* 0x000000040000795c */ /* 0x012fea0000300000 */
.L_x_35:
[----:B-1--4-:R-:W-:Y:S05]  /*28b0*/  BSYNC.RECONVERGENT B0 ;  /* 0x0000000000007941 */ /* 0x012fea0003800200 */
.L_x_34:
        /* <DEDUP_REMOVED lines=10> */
[----:B------:R-:W-:Y:S01]  /*2960*/  MOV R0, UR32 ;  /* 0x0000002000007c02 */ /* 0x000fe20008000f00 */
[----:B------:R-:W-:Y:S02]  /*2970*/  ULEA UR31, UR14, UR33, 0xc ;  /* 0x000000210e1f7291 */ /* 0x000fe4000f8e60ff */
[----:B------:R-:W-:Y:S01]  /*2980*/  UIADD3 UR28, UP1, UPT, UR56, 0x80, URZ ;  /* 0x00000080381c7890 */ /* 0x000fe2000ff3e0ff */
[----:B--2---:R-:W-:Y:S01]  /*2990*/  SHF.L.U32 R3, R0, 0x1f, RZ ;  /* 0x0000001f00037819 */ /* 0x004fe200000006ff */
[----:B------:R-:W-:Y:S02]  /*29a0*/  ULOP3.LUT UR41, UR11, 0xfefffff8, URZ, 0xc0, !UPT ;  /* 0xfefffff80b297892 */ /* 0x000fe4000f8ec0ff */
[----:B------:R-:W-:Y:S01]  /*29b0*/  UISETP.NE.AND UP3, UPT, UR23, 0x1, UPT ;  /* 0x000000011700788c */ /* 0x000fe2000bf65270 */
[----:B------:R1:W2:Y:S01]  /*29c0*/  SYNCS.PHASECHK.TRANS64.TRYWAIT P0, [UR8+0x50], R3 ;  /* 0x00005003ff0075a7 */ /* 0x0002a20008001108 */
[----:B------:R-:W-:Y:S02]  /*29d0*/  UIMAD.WIDE.U32 UR8, UR43, UR27, URZ ;  /* 0x0000001b2b0872a5 */ /* 0x000fe4000f8e00ff */
[----:B------:R-:W-:Y:S02]  /*29e0*/  ULEA UR8, UR48, UR49, 0x5 ;  /* 0x0000003130087291 */ /* 0x000fe4000f8e28ff */
[----:B------:R-:W-:Y:S02]  /*29f0*/  USHF.R.U32.HI UR9, URZ, UR26, UR9 ;  /* 0x0000001aff097299 */ /* 0x000fe40008011609 */
[----:B------:R-:W-:Y:S02]  /*2a00*/  ULEA UR37, UR38, UR8, 0xa ;  /* 0x0000000826257291 */ /* 0x000fe4000f8e50ff */
[----:B------:R-:W-:Y:S02]  /*2a10*/  USEL UR9, UR43, UR9, !UP0 ;  /* 0x000000092b097287 */ /* 0x000fe4000c000000 */
[----:B------:R-:W-:Y:S02]  /*2a20*/  UIADD3.X UR29, UPT, UPT, URZ, UR57, URZ, UP1, !UPT ;  /* 0x00000039ff1d7290 */ /* 0x000fe40008ffe4ff */
[----:B------:R-:W-:Y:S02]  /*2a30*/  UIMAD.WIDE.U32 UR12, UR9, UR20, URZ ;  /* 0x00000014090c72a5 */ /* 0x000fe4000f8e00ff */
[----:B------:R-:W-:Y:S02]  /*2a40*/  UIADD3 UR40, UPT, UPT, UR30, 0x6400, URZ ;  /* 0x000064001e287890 */ /* 0x000fe4000fffe0ff */
[----:B------:R-:W-:Y:S02]  /*2a50*/  USHF.R.U32.HI UR13, URZ, UR21, UR13 ;  /* 0x00000015ff0d7299 */ /* 0x000fe4000801160d */
[----:B------:R-:W-:Y:S02]  /*2a60*/  UIADD3 UR12, UPT, UPT, -UR9, URZ, URZ ;  /* 0x000000ff090c7290 */ /* 0x000fe4000fffe1ff */
[----:B------:R-:W-:Y:S02]  /*2a70*/  USEL UR13, UR9, UR13, !UP2 ;  /* 0x0000000d090d7287 */ /* 0x000fe4000d000000 */
[----:B------:R-:W-:Y:S02]  /*2a80*/  UIADD3 UR44, UPT, UPT, UR30, 0x8400, URZ ;  /* 0x000084001e2c7890 */ /* 0x000fe4000fffe0ff */
[----:B------:R-:W-:Y:S02]  /*2a90*/  UIMAD.WIDE.U32 UR14, UR13, UR25, URZ ;  /* 0x000000190d0e72a5 */ /* 0x000fe4000f8e00ff */
[----:B------:R-:W-:Y:S02]  /*2aa0*/  UIMAD UR12, UR18, UR12, UR43 ;  /* 0x0000000c120c72a4 */ /* 0x000fe4000f8e022b */
[----:B------:R-:W-:Y:S02]  /*2ab0*/  UIADD3 UR34, UP0, UPT, UR56, 0x180, URZ ;  /* 0x0000018038227890 */ /* 0x000fe4000ff1e0ff */
[----:B------:R-:W-:Y:S02]  /*2ac0*/  UIADD3 UR19, UPT, UPT, UR19, 0x1, URZ ;  /* 0x0000000113137890 */ /* 0x000fe4000fffe0ff */
[----:B------:R-:W-:Y:S02]  /*2ad0*/  UIADD3.X UR35, UPT, UPT, URZ, UR57, URZ, UP0, !UPT ;  /* 0x00000039ff237290 */ /* 0x000fe400087fe4ff */
[----:B------:R-:W-:Y:S01]  /*2ae0*/  UISETP.NE.AND UP0, UPT, UR19, UR50, UPT ;  /* 0x000000321300728c */ /* 0x000fe2000bf05270 */
[----:B------:R-:W-:Y:S01]  /*2af0*/  UMOV UR52, 0x0 ;  /* 0x0000000000347882 */ /* 0x000fe20000000000 */
[----:B------:R-:W-:Y:S01]  /*2b00*/  UMOV UR53, 0x10000000 ;  /* 0x1000000000357882 */ /* 0x000fe20000000000 */
[----:B------:R-:W-:Y:S01]  /*2b10*/  UMOV UR45, UR41 ;  /* 0x00000029002d7c82 */ /* 0x000fe20008000000 */
[----:B------:R-:W-:Y:S01]  /*2b20*/  UTMALDG.2D.2CTA [UR40], [UR28], desc[UR52] ;  /* 0x000034281c0075b4 */ /* 0x000fe20008209000 */
[----:B------:R-:W-:Y:S01]  /*2b30*/  UMOV UR47, UR43 ;  /* 0x0000002b002f7c82 */ /* 0x000fe20008000000 */
[----:B------:R-:W-:Y:S02]  /*2b40*/  UMOV UR8, UR15 ;  /* 0x0000000f00087c82 */ /* 0x000fe40008000000 */
[----:B------:R-:W-:Y:S02]  /*2b50*/  USHF.R.U32.HI UR11, URZ, UR24, UR8 ;  /* 0x00000018ff0b7299 */ /* 0x000fe40008011608 */
[----:B------:R-:W-:Y:S02]  /*2b60*/  UIADD3 UR8, UPT, UPT, UR31, 0x2e400, URZ ;  /* 0x0002e4001f087890 */ /* 0x000fe4000fffe0ff */
[----:B------:R-:W-:Y:S01]  /*2b70*/  USEL UR14, UR13, UR11, !UP3 ;  /* 0x0000000b0d0e7287 */ /* 0x000fe2000d800000 */
[----:B------:R-:W-:Y:S01]  /*2b80*/  UTMALDG.2D.2CTA [UR44], [UR28], desc[UR52] ;  /* 0x0000342c1c0075b4 */ /* 0x000fe20008209000 */
[----:B------:R-:W-:Y:S02]  /*2b90*/  UIADD3 UR11, UPT, UPT, -UR13, URZ, URZ ;  /* 0x000000ff0d0b7290 */ /* 0x000fe4000fffe1ff */
[----:B------:R-:W-:Y:S02]  /*2ba0*/  UIADD3 UR15, UPT, UPT, -UR14, URZ, URZ ;  /* 0x000000ff0e0f7290 */ /* 0x000fe4000fffe1ff */
        /* <DEDUP_REMOVED lines=10> */
.L_x_30:
[----:B------:R-:W-:Y:S01]  /*2c50*/  SHF.L.U32 R3, R2, 0x1f, RZ ;  /* 0x0000001f02037819 */ /* 0x000fe200000006ff */
[----:B------:R-:W-:-:S03]  /*2c60*/  NOP ;  /* 0x0000000000007918 */ /* 0x000fc60000000000 */
[----:B--2---:R-:W2:Y:S02]  /*2c70*/  SYNCS.PHASECHK.TRANS64.TRYWAIT P0, [UR33+0xe0], R3 ;  /* 0x0000e003ff0075a7 */ /* 0x004ea40008001121 */
[----:B--2---:R-:W-:Y:S05]  /*2c80*/  @!P0 BRA `(.L_x_37) ;  /* 0x0000006c00988947 */ /* 0x004fea0003800000 */
.L_x_136:
[----:B------:R-:W2:Y:S01]  /*2c90*/  LDS.128 R4, [UR33+0x120] ;  /* 0x00012021ff047984 */ /* 0x000ea20008000c00 */
[----:B------:R-:W-:Y:S02]  /*2ca0*/  UIADD3 UR4, UPT, UPT, UR33, 0xe8, URZ ;  /* 0x000000e821047890 */ /* 0x000fe4000fffe0ff */
[----:B------:R-:W-:Y:S01]  /*2cb0*/  UISETP.GE.AND UP0, UPT, UR39, 0x1, UPT ;  /* 0x000000012700788c */ /* 0x000fe2000bf06270 */
[----:B------:R-:W-:Y:S01]  /*2cc0*/  @!PT LDS RZ, [RZ] ;  /* 0x00000000fffff984 */ /* 0x000fe20000000800 */
[----:B------:R-:W-:Y:S01]  /*2cd0*/  @!PT LDS RZ, [RZ] ;  /* 0x00000000fffff984 */ /* 0x000fe20000000800 */
[----:B------:R-:W-:Y:S01]  /*2ce0*/  @!PT LDS RZ, [RZ] ;  /* 0x00000000fffff984 */ /* 0x000fe20000000800 */
[----:B------:R-:W-:Y:S01]  /*2cf0*/  @!PT LDS RZ, [RZ] ;  /* 0x00000000fffff984 */ /* 0x000fe20000000800 */
[----:B------:R4:W-:Y:S06]  /*2d00*/  MEMBAR.ALL.CTA ;  /* 0x0000000000007992 */ /* 0x0009ec0000008000 */
[----:B----4-:R-:W4:Y:S01]  /*2d10*/  FENCE.VIEW.ASYNC.S ;  /* 0x00000000000073c6 */ /* 0x010f220000000000 */
[----:B------:R-:W-:-:S09]  /*2d20*/  UPRMT UR4, URZ, 0x654, UR4 ;  /* 0x00000654ff047896 */ /* 0x000fd20008000004 */
[----:B----4-:R-:W-:Y:S01]  /*2d30*/  SYNCS.ARRIVE.TRANS64.RED.A1T0 RZ, [UR4], RZ ;  /* 0x000000ffffff79a7 */ /* 0x010fe20008100404 */
[----:B--2---:R-:W-:-:S13]  /*2d40*/  LOP3.LUT P0, RZ, R6, 0x1, RZ, 0xc0, !PT ;  /* 0x0000000106ff7812 */ /* 0x004fda000780c0ff */
[----:B------:R-:W-:Y:S01]  /*2d50*/  VOTEU.ANY UP1, P0 ;  /* 0x0000000000ff7886 */ /* 0x000fe20000020100 */
[----:B------:R-:W-:-:S13]  /*2d60*/  PLOP3.LUT P0, PT, PT, PT, UP1, 0x80, 0x8 ;  /* 0x000000000008781c */ /* 0x000fda0003f0f018 */
[----:B-1----:R-:W-:Y:S02]  /*2d70*/  @P0 MOV R0, R4 ;  /* 0x0000000400000202 */ /* 0x002fe40000000f00 */
[----:B------:R-:W-:Y:S02]  /*2d80*/  @P0 LOP3.LUT R4, R5, 0xffff, RZ, 0xc0, !PT ;  /* 0x0000ffff05040812 */ /* 0x000fe400078ec0ff */
[----:B------:R-:W-:Y:S02]  /*2d90*/  @P0 R2UR UR6, R0 ;  /* 0x00000000000602ca */ /* 0x000fe400000e0000 */
[----:B------:R-:W-:-:S11]  /*2da0*/  @P0 R2UR UR5, R4 ;  /* 0x00000000040502ca */ /* 0x000fd600000e0000 */
[----:B------:R-:W-:Y:S02]  /*2db0*/  @UP1 UMOV UR59, UR6 ;  /* 0x00000006003b1c82 */ /* 0x000fe40008000000 */
[----:B------:R-:W-:Y:S01]  /*2dc0*/  @UP1 UMOV UR58, UR5 ;  /* 0x00000005003a1c82 */ /* 0x000fe20008000000 */
[----:B------:R-:W-:Y:S05]  /*2dd0*/  BRA.U !UP0, `(.L_x_38) ;  /* 0x0000000108d47547 */ /* 0x000fea000b800000 */
[----:B------:R-:W3:Y:S01]  /*2de0*/  LDCU.128 UR16, c[0x0][0xc10] ;  /* 0x00018200ff1077ac */ /* 0x000ee20008000c00 */
[----:B------:R-:W1:Y:S01]  /*2df0*/  LDCU UR20, c[0x0][0xc20] ;  /* 0x00018400ff1477ac */ /* 0x000e620008000800 */
[----:B------:R-:W2:Y:S01]  /*2e00*/  LDCU UR13, c[0x0][0xc0c] ;  /* 0x00018180ff0d77ac */ /* 0x000ea20008000800 */
[----:B------:R-:W4:Y:S01]  /*2e10*/  LDCU.64 UR14, c[0x0][0xc28] ;  /* 0x00018500ff0e77ac */ /* 0x000f220008000a00 */
[----:B------:R-:W-:Y:S02]  /*2e20*/  UISETP.NE.AND UP3, UPT, UR39, 0x1, UPT ;  /* 0x000000012700788c */ /* 0x000fe4000bf65270 */
[----:B---3--:R-:W-:Y:S02]  /*2e30*/  UIMAD.WIDE.U32 UR4, UR62, UR19, URZ ;  /* 0x000000133e0472a5 */ /* 0x008fe4000f8e00ff */
[----:B------:R-:W-:Y:S02]  /*2e40*/  UIMAD.WIDE.U32 UR6, UR63, UR16, URZ ;  /* 0x000000103f0672a5 */ /* 0x000fe4000f8e00ff */
[----:B------:R-:W-:-:S02]  /*2e50*/  UISETP.NE.AND UP0, UPT, UR18, 0x1, UPT ;  /* 0x000000011200788c */ /* 0x000fc4000bf05270 */
[----:B------:R-:W-:Y:S01]  /*2e60*/  UIMAD.WIDE.U32 UR10, UR58, UR19, URZ ;  /* 0x000000133a0a72a5 */ /* 0x000fe2000f8e00ff */
[----:B------:R-:W-:Y:S01]  /*2e70*/  UMOV UR4, UR5 ;  /* 0x0000000500047c82 */ /* 0x000fe20008000000 */
[----:B--2---:R-:W-:Y:S02]  /*2e80*/  UISETP.NE.AND UP2, UPT, UR13, 0x1, UPT ;  /* 0x000000010d00788c */ /* 0x004fe4000bf45270 */
[----:B-1----:R-:W-:Y:S02]  /*2e90*/  USHF.R.U32.HI UR5, URZ, UR20, UR4 ;  /* 0x00000014ff057299 */ /* 0x002fe40008011604 */
[----:B------:R-:W-:Y:S01]  /*2ea0*/  UIMAD.WIDE.U32 UR8, UR59, UR16, URZ ;  /* 0x000000103b0872a5 */ /* 0x000fe2000f8e00ff */
[----:B------:R-:W-:Y:S01]  /*2eb0*/  UMOV UR4, UR7 ;  /* 0x0000000700047c82 */ /* 0x000fe20008000000 */
[----:B------:R-:W-:Y:S02]  /*2ec0*/  USEL UR5, UR62, UR5, !UP0 ;  /* 0x000000053e057287 */ /* 0x000fe4000c000000 */
[----:B------:R-:W-:-:S02]  /*2ed0*/  USHF.R.U32.HI UR4, URZ, UR17, UR4 ;  /* 0x00000011ff047299 */ /* 0x000fc40008011604 */
[----:B----4-:R-:W-:Y:S02]  /*2ee0*/  UIMAD.WIDE.U32 UR6, UR5, UR14, URZ ;  /* 0x0000000e050672a5 */ /* 0x010fe4000f8e00ff */
[----:B------:R-:W-:Y:S01]  /*2ef0*/  USEL UR12, UR63, UR4, !UP2 ;  /* 0x000000043f0c7287 */ /* 0x000fe2000d000000 */
[----:B------:R-:W-:Y:S02]  /*2f00*/  UMOV UR8, UR9 ;  /* 0x0000000900087c82 */ /* 0x000fe40008000000 */
[----:B------:R-:W-:Y:S01]  /*2f10*/  UMOV UR4, UR11 ;  /* 0x0000000b00047c82 */ /* 0x000fe20008000000 */
[----:B------:R-:W-:Y:S01]  /*2f20*/  UIMAD.WIDE.U32 UR10, UR12, UR14, URZ ;  /* 0x0000000e0c0a72a5 */ /* 0x000fe2000f8e00ff */
[----:B------:R-:W-:Y:S01]  /*2f30*/  UMOV UR6, UR7 ;  /* 0x0000000700067c82 */ /* 0x000fe20008000000 */
[----:B------:R-:W-:Y:S02]  /*2f40*/  USHF.R.U32.HI UR4, URZ, UR20, UR4 ;  /* 0x00000014ff047299 */ /* 0x000fe40008011604 */
[----:B------:R-:W-:-:S02]  /*2f50*/  @UP3 USHF.R.U32.HI UR5, URZ, UR15, UR6 ;  /* 0x0000000fff053299 */ /* 0x000fc40008011606 */
[----:B------:R-:W-:Y:S01]  /*2f60*/  USHF.R.U32.HI UR17, URZ, UR17, UR8 ;  /* 0x00000011ff117299 */ /* 0x000fe20008011608 */
[----:B------:R-:W-:Y:S01]  /*2f70*/  UMOV UR6, UR11 ;  /* 0x0000000b00067c82 */ /* 0x000fe20008000000 */
[----:B------:R-:W-:Y:S02]  /*2f80*/  USEL UR4, UR58, UR4, !UP0 ;  /* 0x000000043a047287 */ /* 0x000fe4000c000000 */
[----:B------:R-:W-:Y:S02]  /*2f90*/  @UP3 USHF.R.U32.HI UR12, URZ, UR15, UR6 ;  /* 0x0000000fff0c3299 */ /* 0x000fe40008011606 */
[----:B------:R-:W-:Y:S02]  /*2fa0*/  UIMAD UR6, UR39, UR5, URZ ;  /* 0x00000005270672a4 */ /* 0x000fe4000f8e02ff */
[----:B------:R-:W-:Y:S02]  /*2fb0*/  USEL UR5, UR59, UR17, !UP2 ;  /* 0x000000113b057287 */ /* 0x000fe4000d000000 */
[----:B------:R-:W-:-:S02]  /*2fc0*/  UIMAD UR8, UR39, UR12, URZ ;  /* 0x0000000c270872a4 */ /* 0x000fc4000f8e02ff */
[----:B------:R-:W-:Y:S02]  /*2fd0*/  UISETP.GE.AND UP0, UPT, UR4, UR6, UPT ;  /* 0x000000060400728c */ /* 0x000fe4000bf06270 */
[----:B------:R-:W-:Y:S02]  /*2fe0*/  UIMAD.WIDE.U32 UR6, UR4, UR14, URZ ;  /* 0x0000000e040672a5 */ /* 0x000fe4000f8e00ff */
[----:B------:R-:W-:Y:S02]  /*2ff0*/  UISETP.GE.OR UP0, UPT, UR5, UR8, UP0 ;  /* 0x000000080500728c */ /* 0x000fe40008706670 */
[----:B------:R-:W-:Y:S02]  /*3000*/  UIMAD.WIDE.U32 UR8, UR5, UR14, URZ ;  /* 0x0000000e050872a5 */ /* 0x000fe4000f8e00ff */
[----:B------:R-:W-:Y:S01]  /*3010*/  UIADD3 UR10, UPT, UPT, -UR4, URZ, URZ ;  /* 0x000000ff040a7290 */ /* 0x000fe2000fffe1ff */
[----:B------:R-:W-:Y:S02]  /*3020*/  UMOV UR6, UR7 ;  /* 0x0000000700067c82 */ /* 0x000fe40008000000 */
[----:B------:R-:W-:-:S02]  /*3030*/  USHF.R.U32.HI UR6, URZ, UR15, UR6 ;  /* 0x0000000fff067299 */ /* 0x000fc40008011606 */
[----:B------:R-:W-:Y:S02]  /*3040*/  UIMAD UR10, UR18, UR10, UR58 ;  /* 0x0000000a120a72a4 */ /* 0x000fe4000f8e023a */
[----:B------:R-:W-:Y:S01]  /*3050*/  USEL UR6, UR4, UR6, !UP3 ;  /* 0x0000000604067287 */ /* 0x000fe2000d800000 */
[----:B------:R-:W-:Y:S01]  /*3060*/  @!UP0 UMOV UR7, UR9 ;  /* 0x0000000900078c82 */ /* 0x000fe20008000000 */
[----:B------:R-:W-:Y:S02]  /*3070*/  UIADD3 UR9, UPT, UPT, -UR5, URZ, URZ ;  /* 0x000000ff05097290 */ /* 0x000fe4000fffe1ff */
[----:B------:R-:W-:Y:S02]  /*3080*/  @!UP0 USHF.R.U32.HI UR7, URZ, UR15, UR7 ;  /* 0x0000000fff078299 */ /* 0x000fe40008011607 */
[----:B------:R-:W-:Y:S02]  /*3090*/  UIADD3 UR8, UPT, UPT, -UR6, URZ, URZ ;  /* 0x000000ff06087290 */ /* 0x000fe4000fffe1ff */
[----:B------:R-:W-:-:S02]  /*30a0*/  @!UP0 USEL UR7, UR5, UR7, !UP3 ;  /* 0x0000000705078287 */ /* 0x000fc4000d800000 */
[----:B------:R-:W-:Y:S02]  /*30b0*/  UIMAD UR8, UR39, UR8, UR4 ;  /* 0x00000008270872a4 */ /* 0x000fe4000f8e0204 */
[----:B------:R-:W-:Y:S02]  /*30c0*/  @!UP0 UIADD3 UR6, UPT, UPT, UR6, -UR7, URZ ;  /* 0x8000000706068290 */ /* 0x000fe4000fffe0ff */
[----:B------:R-:W-:Y:S02]  /*30d0*/  @!UP0 UIMAD UR7, UR8, UR12, UR7 ;  /* 0x0000000c080782a4 */ /* 0x000fe4000f8e0207 */
[----:B------:R-:W-:Y:S02]  /*30e0*/  @!UP0 UIMAD UR4, UR39, UR6, UR5 ;  /* 0x00000006270482a4 */ /* 0x000fe4000f8e0205 */
[----:B------:R-:W-:Y:S02]  /*30f0*/  UIMAD UR6, UR13, UR9, UR59 ;  /* 0x000000090d0672a4 */ /* 0x000fe4000f8e023b */
[----:B------:R-:W-:Y:S01]  /*3100*/  UIMAD UR58, UR4, UR18, UR10 ;  /* 0x00000012043a72a4 */ /* 0x000fe2000f8e020a */
[----:B------:R-:W-:-:S02]  /*3110*/  @!UP0 UMOV UR5, UR7 ;  /* 0x0000000700058c82 */ /* 0x000fc40008000000 */
[----:B------:R-:W-:-:S12]  /*3120*/  UIMAD UR59, UR5, UR13, UR6 ;  /* 0x0000000d053b72a4 */ /* 0x000fd8000f8e0206 */
.L_x_38:
[----:B------:R-:W1:Y:S02]  /*3130*/  LDCU UR4, c[0x0][0xc30] ;  /* 0x00018600ff0477ac */ /* 0x000e640008000800 */
[----:B-1----:R-:W-:-:S09]  /*3140*/  UISETP.NE.AND UP0, UPT, UR4, 0x1, UPT ;  /* 0x000000010400788c */ /* 0x002fd2000bf05270 */
[----:B------:R-:W-:Y:S05]  /*3150*/  BRA.U UP0, `(.L_x_39) ;  /* 0x0000000100447547 */ /* 0x000fea000b800000 */
[----:B------:R-:W1:Y:S01]  /*3160*/  LDCU.128 UR8, c[0x0][0xc10] ;  /* 0x00018200ff0877ac */ /* 0x000e620008000c00 */
[----:B------:R-:W2:Y:S01]  /*3170*/  LDCU UR12, c[0x0][0xc0c] ;  /* 0x00018180ff0c77ac */ /* 0x000ea20008000800 */
[----:B------:R-:W4:Y:S01]  /*3180*/  LDCU UR13, c[0x0][0xc20] ;  /* 0x00018400ff0d77ac */ /* 0x000f220008000800 */
[----:B-1----:R-:W-:Y:S02]  /*3190*/  UIMAD.WIDE.U32 UR6, UR59, UR8, URZ ;  /* 0x000000083b0672a5 */ /* 0x002fe4000f8e00ff */
[----:B------:R-:W-:Y:S02]  /*31a0*/  UIMAD.WIDE.U32 UR4, UR58, UR11, URZ ;  /* 0x0000000b3a0472a5 */ /* 0x000fe4000f8e00ff */
[----:B--2---:R-:W-:Y:S02]  /*31b0*/  UISETP.NE.AND UP2, UPT, UR12, 0x1, UPT ;  /* 0x000000010c00788c */ /* 0x004fe4000bf45270 */
[----:B------:R-:W-:Y:S01]  /*31c0*/  UISETP.NE.AND UP0, UPT, UR10, 0x1, UPT ;  /* 0x000000010a00788c */ /* 0x000fe2000bf05270 */
[----:B------:R-:W-:-:S02]  /*31d0*/  UMOV UR6, UR7 ;  /* 0x0000000700067c82 */ /* 0x000fc40008000000 */
[----:B------:R-:W-:Y:S01]  /*31e0*/  UMOV UR4, UR5 ;  /* 0x0000000500047c82 */ /* 0x000fe20008000000 */
[----:B------:R-:W-:Y:S02]  /*31f0*/  USHF.R.U32.HI UR6, URZ, UR9, UR6 ;  /* 0x00000009ff067299 */ /* 0x000fe40008011606 */
[----:B----4-:R-:W-:Y:S02]  /*3200*/  USHF.R.U32.HI UR4, URZ, UR13, UR4 ;  /* 0x0000000dff047299 */ /* 0x010fe40008011604 */
[----:B------:R-:W-:Y:S02]  /*3210*/  USEL UR5, UR59, UR6, !UP2 ;  /* 0x000000063b057287 */ /* 0x000fe4000d000000 */
[----:B------:R-:W-:-:S04]  /*3220*/  USEL UR4, UR58, UR4, !UP0 ;  /* 0x000000043a047287 */ /* 0x000fc8000c000000 */
[----:B------:R-:W-:Y:S02]  /*3230*/  UIADD3 UR6, UPT, UPT, UR5, -UR4, URZ ;  /* 0x8000000405067290 */ /* 0x000fe4000fffe0ff */
[----:B------:R-:W-:Y:S02]  /*3240*/  UIADD3 UR4, UPT, UPT, -UR5, UR4, URZ ;  /* 0x0000000405047290 */ /* 0x000fe4000fffe1ff */
[----:B------:R-:W-:Y:S02]  /*3250*/  UIMAD UR58, UR6, UR10, UR58 ;  /* 0x0000000a063a72a4 */ /* 0x000fe4000f8e023a */
[----:B------:R-:W-:-:S12]  /*3260*/  UIMAD UR59, UR4, UR12, UR59 ;  /* 0x0000000c043b72a4 */ /* 0x000fd8000f8e023b */
.L_x_39:
[----:B------:R-:W-:Y:S02]  /*3270*/  R2UR UR5, R97 ;  /* 0x00000000610572ca */ /* 0x000fe400000e0000 */
[----:B------:R-:W-:Y:S02]  /*3280*/  R2UR UR4, R96 ;  /* 0x00000000600472ca */ /* 0x000fe400000e0000 */
[----:B------:R-:W-:Y:S02]  /*3290*/  PLOP3.LUT P1, PT, PT, PT, PT, 0x80, 0x8 ;  /* 0x000000000008781c */ /* 0x000fe40003f2f070 */
[----:B------:R-:W-:-:S07]  /*32a0*/  LOP3.LUT R2, R2, 0x1, RZ, 0x3c, !PT ;  /* 0x0000000102027812 */ /* 0x000fce00078e3cff */
[----:B------:R-:W-:Y:S02]  /*32b0*/  UIADD3 UR29, UPT, UPT, UR59, UR5, URZ ;  /* 0x000000053b1d7290 */ /* 0x000fe4000fffe0ff */
[----:B------:R-:W-:Y:S01]  /*32c0*/  UIADD3 UR22, UPT, UPT, UR58, UR4, URZ ;  /* 0x000000043a167290 */ /* 0x000fe2000fffe0ff */
[----:B------:R-:W-:Y:S11]  /*32d0*/  BRA.U UP1, `(.L_x_40) ;  /* 0xffffffe5016c7547 */ /* 0x000ff6000b83ffff */
[----:B------:R-:W-:Y:S01]  /*32e0*/  UIADD3 UR33, UPT, UPT, UR33, 0x50, URZ ;  /* 0x0000005021217890 */ /* 0x000fe2000fffe0ff */
[----:B------:R-:W-:-:S03]  /*32f0*/  MOV R3, UR32 ;  /* 0x0000002000037c02 */ /* 0x000fc60008000f00 */
[----:B------:R-:W-:Y:S01]  /*3300*/  ULEA UR4, UR36, UR33, 0x3 ;  /* 0x0000002124047291 */ /* 0x000fe2000f8e18ff */
[----:B------:R-:W-:-:S08]  /*3310*/  SHF.L.U32 R3, R3, 0x1f, RZ ;  /* 0x0000001f03037819 */ /* 0x000fd000000006ff */
[----:B------:R-:W1:Y:S02]  /*3320*/  SYNCS.PHASECHK.TRANS64.TRYWAIT P0, [UR4], R3 ;  /* 0x00000003ff0075a7 */ /* 0x000e640008001104 */
[----:B-1----:R-:W-:Y:S05]  /*3330*/  @!P0 BRA `(.L_x_41) ;  /* 0x0000006800048947 */ /* 0x002fea0003800000 */
.L_x_138:
[----:B------:R-:W-:-:S04]  /*3340*/  UIADD3 UR4, UPT, UPT, UR36, 0x1, URZ ;  /* 0x0000000124047890 */ /* 0x000fc8000fffe0ff */
[----:B------:R-:W-:-:S04]  /*3350*/  UISETP.NE.AND UP0, UPT, UR4, 0xa, UPT ;  /* 0x0000000a0400788c */ /* 0x000fc8000bf05270 */
[----:B------:R-:W-:Y:S02]  /*3360*/  USEL UR5, URZ, 0x1, UP0 ;  /* 0x00000001ff057887 */ /* 0x000fe40008000000 */
[----:B------:R-:W-:Y:S02]  /*3370*/  USEL UR4, UR4, URZ, UP0 ;  /* 0x000000ff04047287 */ /* 0x000fe40008000000 */
[----:B------:R-:W-:Y:S02]  /*3380*/  ULOP3.LUT UR6, UR32, UR5, URZ, 0x3c, !UPT ;  /* 0x0000000520067292 */ /* 0x000fe4000f8e3cff */
[----:B------:R-:W-:-:S04]  /*3390*/  ULEA UR5, UR4, UR33, 0x3 ;  /* 0x0000002104057291 */ /* 0x000fc8000f8e18ff */
[----:B-1----:R-:W-:-:S04]  /*33a0*/  MOV R3, UR6 ;  /* 0x0000000600037c02 */ /* 0x002fc80008000f00 */
[----:B------:R-:W-:-:S04]  /*33b0*/  SHF.L.U32 R3, R3, 0x1f, RZ ;  /* 0x0000001f03037819 */ /* 0x000fc800000006ff */
[----:B------:R-:W1:Y:S02]  /*33c0*/  SYNCS.PHASECHK.TRANS64.TRYWAIT P0, [UR5], R3 ;  /* 0x00000003ff0075a7 */ /* 0x000e640008001105 */
[----:B-1----:R-:W-:Y:S05]  /*33d0*/  @!P0 BRA `(.L_x_42) ;  /* 0x0000006400f48947 */ /* 0x002fea0003800000 */
.L_x_140:
        /* <DEDUP_REMOVED lines=10> */
.L_x_142:
        /* <DEDUP_REMOVED lines=10> */
.L_x_144:
        /* <DEDUP_REMOVED lines=10> */
.L_x_146:
        /* <DEDUP_REMOVED lines=10> */
.L_x_148:
        /* <DEDUP_REMOVED lines=10> */
.L_x_150:
        /* <DEDUP_REMOVED lines=10> */
.L_x_152:
        /* <DEDUP_REMOVED lines=10> */
.L_x_154:
[----:B------:R-:W-:-:S04]  /*3840*/  UIADD3 UR4, UPT, UPT, UR4, 0x1, URZ ;  /* 0x0000000104047890 */ /* 0x000fc8000fffe0ff */
[----:B------:R-:W-:-:S04]  /*3850*/  UISETP.NE.AND UP0, UPT, UR4, 0xa, UPT ;  /* 0x0000000a0400788c */ /* 0x000fc8000bf05270 */
[----:B------:R-:W-:Y:S02]  /*3860*/  USEL UR5, URZ, 0x1, UP0 ;  /* 0x00000001ff057887 */ /* 0x000fe40008000000 */
[----:B------:R-:W-:Y:S02]  /*3870*/  USEL UR4, UR4, URZ, UP0 ;  /* 0x000000ff04047287 */ /* 0x000fe40008000000 */
[----:B------:R-:W-:Y:S02]  /*3880*/  ULOP3.LUT UR5, UR6, UR5, URZ, 0x3c, !UPT ;  /* 0x0000000506057292 */ /* 0x000fe4000f8e3cff */
[----:B------:R-:W-:-:S04]  /*3890*/  ULEA UR4, UR4, UR33, 0x3 ;  /* 0x0000002104047291 */ /* 0x000fc8000f8e18ff */
[----:B------:R-:W-:Y:S02]  /*38a0*/  IMAD.U32 R2, RZ, RZ, UR5 ;  /* 0x00000005ff027e24 */ /* 0x000fe4000f8e00ff */
[----:B-1----:R-:W-:-:S03]  /*38b0*/  MOV R0, UR4 ;  /* 0x0000000400007c02 */ /* 0x002fc60008000f00 */
[----:B------:R-:W-:-:S07]  /*38c0*/  SHF.L.U32 R3, R2, 0x1f, RZ ;  /* 0x0000001f02037819 */ /* 0x000fce00000006ff */
.L_x_50:
[----:B-1----:R1:W2:Y:S02]  /*38d0*/  SYNCS.PHASECHK.TRANS64.TRYWAIT P0, [R0+URZ], R3 ;  /* 0x00000003000075a7 */ /* 0x0022a400080011ff */
[----:B--2---:R-:W-:Y:S05]  /*38e0*/  @!P0 NANOSLEEP.SYNCS 0x989680 ;  /* 0x009896800000895d */ /* 0x004fea0003900000 */
[----:B------:R-:W2:Y:S02]  /*38f0*/  @!P0 SYNCS.PHASECHK.TRANS64 P0, [R0+URZ], R3 ;  /* 0x00000003000085a7 */ /* 0x000ea400080010ff */
[----:B--23--:R-:W-:Y:S05]  /*3900*/  @P0 EXIT ;  /* 0x000000000000094d */ /* 0x00cfea0003800000 */
[----:B------:R-:W-:Y:S05]  /*3910*/  BRA `(.L_x_50) ;  /* 0xfffffffc00ec7947 */ /* 0x000fea000383ffff */
.L_x_22:
[----:B------:R-:W2:Y:S02]  /*3920*/  S2UR UR4, SR_CgaCtaId ;  /* 0x00000000000479c3 */ /* 0x000ea40000008800 */
[----:B--2---:R-:W-:-:S04]  /*3930*/  UISETP.NE.AND UP0, UPT, UR4, URZ, UPT ;  /* 0x000000ff0400728c */ /* 0x004fc8000bf05270 */
[----:B------:R-:W-:-:S09]  /*3940*/  UISETP.NE.OR UP0, UPT, UR18, 0x1, UP0 ;  /* 0x000000011200788c */ /* 0x000fd20008705670 */
[----:B------:R-:W-:Y:S05]  /*3950*/  BRA.U UP0, `(.L_x_51) ;  /* 0x0000000100b47547 */ /* 0x000fea000b800000 */
[----:B------:R-:W2:Y:S01]  /*3960*/  S2UR UR5, SR_CgaCtaId ;  /* 0x00000000000579c3 */ /* 0x000ea20000008800 */
[----:B------:R-:W-:Y:S01]  /*3970*/  UMOV UR4, 0x400 ;  /* 0x0000040000047882 */ /* 0x000fe20000000000 */
[----:B------:R-:W-:Y:S01]  /*3980*/  HFMA2 R2, -RZ, RZ, 0, 5.9604644775390625e-08 ;  /* 0x00000001ff027431 */ /* 0x000fe200000001ff */
[----:B------:R-:W-:Y:S01]  /*3990*/  ISETP.GE.U32.AND P0, PT, R3, 0x2, PT ;  /* 0x000000020300780c */ /* 0x000fe20003f06070 */
[----:B------:R-:W-:Y:S01]  /*39a0*/  IMAD.MOV.U32 R8, RZ, RZ, RZ ;  /* 0x000000ffff087224 */ /* 0x000fe200078e00ff */
[----:B--2---:R-:W-:-:S04]  /*39b0*/  ULEA UR4, UR5, UR4, 0x18 ;  /* 0x0000000405047291 */ /* 0x004fc8000f8ec0ff */
[----:B------:R-:W-:Y:S02]  /*39c0*/  UIADD3 UR5, UPT, UPT, UR4, 0xe8, URZ ;  /* 0x000000e804057890 */ /* 0x000fe4000fffe0ff */
[----:B------:R-:W-:Y:S02]  /*39d0*/  UIADD3 UR8, UPT, UPT, UR4, 0xe0, URZ ;  /* 0x000000e004087890 */ /* 0x000fe4000fffe0ff */
[----:B------:R-:W-:-:S12]  /*39e0*/  UPRMT UR5, URZ, 0x654, UR5 ;  /* 0x00000654ff057896 */ /* 0x000fd80008000005 */
.L_x_54:
[----:B------:R-:W-:Y:S01]  /*39f0*/  SHF.L.U32 R7, R2, 0x1f, RZ ;  /* 0x0000001f02077819 */ /* 0x000fe200000006ff */
[----:B------:R-:W-:Y:S02]  /*3a00*/  IMAD.U32 R4, RZ, RZ, UR8 ;  /* 0x00000008ff047e24 */ /* 0x000fe4000f8e00ff */
[----:B------:R-:W-:Y:S01]  /*3a10*/  @!P0 IMAD.MOV.U32 R5, RZ, RZ, 0x10 ;  /* 0x00000010ff058424 */ /* 0x000fe200078e00ff */
[----:B------:R-:W2:Y:S02]  /*3a20*/  SYNCS.PHASECHK.TRANS64.TRYWAIT P1, [UR4+0xe8], R7 ;  /* 0x0000e807ff0075a7 */ /* 0x000ea40008021104 */
[----:B------:R-:W-:-:S04]  /*3a30*/  PRMT R9, R3, 0x654, R4 ;  /* 0x0000065403097816 */ /* 0x000fc80000000004 */
[----:B------:R-:W-:Y:S01]  /*3a40*/  SEL R0, R9, R0, !P0 ;  /* 0x0000000009007207 */ /* 0x000fe20004000000 */
[----:B--2---:R-:W-:Y:S06]  /*3a50*/  @!P1 BRA `(.L_x_52) ;  /* 0x0000006400149947 */ /* 0x004fec0003800000 */
.L_x_156:
[----:B------:R-:W-:Y:S01]  /*3a60*/  UIADD3 UR6, UPT, UPT, UR4, 0x120, URZ ;  /* 0x0000012004067890 */ /* 0x000fe2000fffe0ff */
[----:B------:R3:W-:Y:S01]  /*3a70*/  @!P0 SYNCS.ARRIVE.TRANS64.RED RZ, [R0+URZ], R5 ;  /* 0x0000000500ff89a7 */ /* 0x0007e200080004ff */
[----:B------:R-:W-:Y:S01]  /*3a80*/  UIADD3 UR7, UPT, UPT, UR4, 0xe0, URZ ;  /* 0x000000e004077890 */ /* 0x000fe2000fffe0ff */
[----:B------:R-:W-:-:S08]  /*3a90*/  LOP3.LUT R2, R2, 0x1, RZ, 0x3c, !PT ;  /* 0x0000000102027812 */ /* 0x000fd000078e3cff */
[----:B------:R-:W-:Y:S06]  /*3aa0*/  UGETNEXTWORKID.BROADCAST [UR6], [UR7] ;  /* 0x00000000060073ca */ /* 0x000fec0008000100 */
[----:B---3--:R-:W-:-:S04]  /*3ab0*/  SHF.L.U32 R5, R8, 0x1f, RZ ;  /* 0x0000001f08057819 */ /* 0x008fc800000006ff */
[----:B------:R-:W3:Y:S02]  /*3ac0*/  SYNCS.PHASECHK.TRANS64.TRYWAIT P1, [UR4+0xe0], R5 ;  /* 0x0000e005ff0075a7 */ /* 0x000ee40008021104 */
[----:B---3--:R-:W-:Y:S05]  /*3ad0*/  @!P1 BRA `(.L_x_53) ;  /* 0x00000064000c9947 */ /* 0x008fea0003800000 */
.L_x_158:
[----:B--2---:R-:W2:Y:S01]  /*3ae0*/  LDS.128 R4, [UR4+0x120] ;  /* 0x00012004ff047984 */ /* 0x004ea20008000c00 */
[----:B------:R-:W-:Y:S01]  /*3af0*/  LOP3.LUT R8, R8, 0x1, RZ, 0x3c, !PT ;  /* 0x0000000108087812 */ /* 0x000fe200078e3cff */
[----:B------:R-:W-:Y:S01]  /*3b00*/  @!PT LDS RZ, [RZ] ;  /* 0x00000000fffff984 */ /* 0x000fe20000000800 */
[----:B------:R-:W-:Y:S01]  /*3b10*/  @!PT LDS RZ, [RZ] ;  /* 0x00000000fffff984 */ /* 0x000fe20000000800 */
[----:B------:R-:W-:Y:S01]  /*3b20*/  @!PT LDS RZ, [RZ] ;  /* 0x00000000fffff984 */ /* 0x000fe20000000800 */
[----:B------:R-:W-:Y:S01]  /*3b30*/  @!PT LDS RZ, [RZ] ;  /* 0x00000000fffff984 */ /* 0x000fe20000000800 */
[----:B------:R3:W-:Y:S06]  /*3b40*/  MEMBAR.ALL.CTA ;  /* 0x0000000000007992 */ /* 0x0007ec0000008000 */
[----:B---3--:R-:W3:Y:S02]  /*3b50*/  FENCE.VIEW.ASYNC.S ;  /* 0x00000000000073c6 */ /* 0x008ee40000000000 */
[----:B---3--:R-:W-:Y:S01]  /*3b60*/  SYNCS.ARRIVE.TRANS64.RED.A1T0 RZ, [UR5], RZ ;  /* 0x000000ffffff79a7 */ /* 0x008fe20008100405 */
[----:B--2---:R-:W-:-:S13]  /*3b70*/  LOP3.LUT P1, RZ, R6, 0x1, RZ, 0xc0, !PT ;  /* 0x0000000106ff7812 */ /* 0x004fda000782c0ff */
[----:B------:R-:W-:Y:S05]  /*3b80*/  @P1 BRA `(.L_x_54) ;  /* 0xfffffffc00981947 */ /* 0x000fea000383ffff */
[----:B------:R-:W-:-:S04]  /*3b90*/  SHF.L.U32 R0, R2, 0x1f, RZ ;  /* 0x0000001f02007819 */ /* 0x000fc800000006ff */
[----:B------:R-:W2:Y:S02]  /*3ba0*/  SYNCS.PHASECHK.TRANS64 P0, [UR4+0xe8], R0 ;  /* 0x0000e800ff0075a7 */ /* 0x000ea40008001004 */
[----:B-12---:R-:W-:Y:S05]  /*3bb0*/  @P0 EXIT ;  /* 0x000000000000094d */ /* 0x006fea0003800000 */
[----:B------:R-:W-:-:S07]  /*3bc0*/  MOV R0, UR4 ;  /* 0x0000000400007c02 */ /* 0x000fce0008000f00 */
.L_x_55:
[----:B-1----:R-:W-:-:S04]  /*3bd0*/  SHF.L.U32 R3, R2, 0x1f, RZ ;  /* 0x0000001f02037819 */ /* 0x002fc800000006ff */
[----:B------:R1:W2:Y:S03]  /*3be0*/  SYNCS.PHASECHK.TRANS64.TRYWAIT P0, [R0+URZ+0xe8], R3 ;  /* 0x0000e803000075a7 */ /* 0x0002a600080011ff */
[----:B--2---:R-:W-:Y:S05]  /*3bf0*/  @!P0 NANOSLEEP.SYNCS 0x989680 ;  /* 0x009896800000895d */ /* 0x004fea0003900000 */
[----:B------:R-:W2:Y:S02]  /*3c00*/  @!P0 SYNCS.PHASECHK.TRANS64 P0, [R0+URZ+0xe8], R3 ;  /* 0x0000e803000085a7 */ /* 0x000ea400080010ff */
[----:B--2---:R-:W-:Y:S05]  /*3c10*/  @P0 EXIT ;  /* 0x000000000000094d */ /* 0x004fea0003800000 */
[----:B------:R-:W-:Y:S05]  /*3c20*/  BRA `(.L_x_55) ;  /* 0xfffffffc00e87947 */ /* 0x000fea000383ffff */
.L_x_51:
[----:B------:R-:W-:Y:S05]  /*3c30*/  BRA.U UP4, `(.L_x_56) ;  /* 0x0000001104a07547 */ /* 0x000fea000b800000 */
[----:B------:R-:W2:Y:S01]  /*3c40*/  S2UR UR4, SR_CgaCtaId ;  /* 0x00000000000479c3 */ /* 0x000ea20000008800 */
[----:B------:R-:W-:Y:S01]  /*3c50*/  UMOV UR5, 0x40 ;  /* 0x0000004000057882 */ /* 0x000fe20000000000 */
[----:B------:R-:W-:Y:S01]  /*3c60*/  NOP ;  /* 0x0000000000007918 */ /* 0x000fe20000000000 */
[----:B------:R-:W-:Y:S01]  /*3c70*/  UMOV UR6, 0x400 ;  /* 0x0000040000067882 */ /* 0x000fe20000000000 */
[----:B--2---:R-:W-:Y:S02]  /*3c80*/  ULEA UR5, UR4, UR5, 0x18 ;  /* 0x0000000504057291 */ /* 0x004fe4000f8ec0ff */
[----:B------:R-:W-:-:S07]  /*3c90*/  ULEA UR6, UR4, UR6, 0x18 ;  /* 0x0000000604067291 */ /* 0x000fce000f8ec0ff */
[----:B------:R-:W2:Y:S02]  /*3ca0*/  LDS.U8 R3, [UR5+0x1c] ;  /* 0x00001c05ff037984 */ /* 0x000ea40008000000 */
[----:B--2---:R-:W-:-:S13]  /*3cb0*/  ISETP.NE.AND P0, PT, R3, RZ, PT ;  /* 0x000000ff0300720c */ /* 0x004fda0003f05270 */
[----:B------:R-:W-:Y:S05]  /*3cc0*/  @P0 BRA `(.L_x_57) ;  /* 0x0000000400080947 */ /* 0x000fea0003800000 */
[----:B------:R-:W-:Y:S02]  /*3cd0*/  UISETP.NE.U32.AND UP1, UPT, UR41, 0x1, UPT ;  /* 0x000000012900788c */ /* 0x000fe4000bf25070 */
[----:B------:R-:W-:-:S07]  /*3ce0*/  UIADD3 UR7, UPT, UPT, UR5, 0x8, URZ ;  /* 0x0000000805077890 */ /* 0x000fce000fffe0ff */
[----:B------:R-:W-:Y:S05]  /*3cf0*/  BRA.U !UP1, `(.L_x_58) ;  /* 0x00000001099c7547 */ /* 0x000fea000b800000 */
[----:B------:R-:W-:Y:S01]  /*3d00*/  ELECT P0, URZ, PT ;  /* 0x0000000000ff782f */ /* 0x000fe20003800000 */
[----:B------:R-:W-:-:S12]  /*3d10*/  BSSY B0, `(.L_x_58) ;  /* 0x0000025000007945 */ /* 0x000fd80003800000 */
[----:B------:R-:W-:Y:S05]  /*3d20*/  @!P0 BRA `(.L_x_59) ;  /* 0x00000000008c8947 */ /* 0x000fea0003800000 */
[----:B------:R-:W-:-:S05]  /*3d30*/  UMOV UR4, 0x10 ;  /* 0x0000001000047882 */ /* 0x000fca0000000000 */
[----:B------:R-:W-:Y:S04]  /*3d40*/  DEPBAR.LE SB2, 0x36 ;  /* 0x0000ad800000791a */ /* 0x000fe80000000000 */
[----:B------:R-:W2:Y:S02]  /*3d50*/  UTCATOMSWS.2CTA.FIND_AND_SET.ALIGN UP0, UR4, UR4 ;  /* 0x00000004000475e3 */ /* 0x000ea40008200800 */
[----:B--2---:R-:W-:Y:S01]  /*3d60*/  MOV R10, UR4 ;  /* 0x00000004000a7c02 */ /* 0x004fe20008000f00 */
[----:B------:R-:W-:Y:S06]  /*3d70*/  BRA.U UP0, `(.L_x_60) ;  /* 0x0000000100187547 */ /* 0x000fec000b800000 */
.L_x_61:
[----:B------:R-:W-:Y:S05]  /*3d80*/  NANOSLEEP 0x64 ;  /* 0x000000640000795d */ /* 0x000fea0003800000 */
[----:B------:R-:W-:-:S05]  /*3d90*/  UMOV UR4, 0x10 ;  /* 0x0000001000047882 */ /* 0x000fca0000000000 */
[----:B------:R-:W-:Y:S04]  /*3da0*/  DEPBAR.LE SB2, 0x36 ;  /* 0x0000ad800000791a */ /* 0x000fe80000000000 */
[----:B------:R-:W2:Y:S02]  /*3db0*/  UTCATOMSWS.2CTA.FIND_AND_SET.ALIGN UP0, UR4, UR4 ;  /* 0x00000004000475e3 */ /* 0x000ea40008200800 */
[----:B--2---:R-:W-:Y:S01]  /*3dc0*/  MOV R10, UR4 ;  /* 0x00000004000a7c02 */ /* 0x004fe20008000f00 */
[----:B------:R-:W-:Y:S05]  /*3dd0*/  BRA.U !UP0, `(.L_x_61) ;  /* 0xfffffffd08e87547 */ /* 0x000fea000b83ffff */
.L_x_60:
[----:B------:R-:W2:Y:S01]  /*3de0*/  LDS R6, [UR5+0x10] ;  /* 0x00001005ff067984 */ /* 0x000ea20008000800 */
[----:B------:R-:W-:Y:S01]  /*3df0*/  IMAD.U32 R3, RZ, RZ, UR6 ;  /* 0x00000006ff037e24 */ /* 0x000fe2000f8e00ff */
[----:B------:R-:W-:-:S03]  /*3e00*/  MOV R4, UR40 ;  /* 0x0000002800047c02 */ /* 0x000fc60008000f00 */
[----:B------:R-:W-:Y:S01]  /*3e10*/  VIADD R3, R3, 0x130 ;  /* 0x0000013003037836 */ /* 0x000fe20000000000 */
[----:B--2---:R-:W-:-:S04]  /*3e20*/  SHF.L.U32 R6, R6, 0x1f, RZ ;  /* 0x0000001f06067819 */ /* 0x004fc800000006ff */
[----:B------:R-:W2:Y:S02]  /*3e30*/  SYNCS.PHASECHK.TRANS64.TRYWAIT P0, [UR5+0x8], R6 ;  /* 0x00000806ff0075a7 */ /* 0x000ea40008001105 */
[----:B--2---:R-:W-:Y:S05]  /*3e40*/  @P0 BRA `(.L_x_62) ;  /* 0x0000000000080947 */ /* 0x004fea0003800000 */
[----:B------:R-:W2:Y:S02]  /*3e50*/  SYNCS.PHASECHK.TRANS64.TRYWAIT P0, [UR5+0x8], R6 ;  /* 0x00000806ff0075a7 */ /* 0x000ea40008001105 */
[----:B--2---:R-:W-:Y:S05]  /*3e60*/  @!P0 BRA `(.L_x_63) ;  /* 0x0000006000408947 */ /* 0x004fea0003800000 */
.L_x_62:
[----:B------:R-:W-:Y:S01]  /*3e70*/  PRMT R4, R4, 0x654, R3 ;  /* 0x0000065404047816 */ /* 0x000fe20000000003 */
[----:B------:R-:W-:Y:S01]  /*3e80*/  HFMA2 R3, -RZ, RZ, 0, 5.9604644775390625e-08 ;  /* 0x00000001ff037431 */ /* 0x000fe200000001ff */
[----:B------:R-:W-:Y:S01]  /*3e90*/  UPRMT UR4, UR40, 0x654, UR7 ;  /* 0x0000065428047896 */ /* 0x000fe20008000007 */
[----:B------:R-:W-:Y:S02]  /*3ea0*/  IMAD.MOV.U32 R7, RZ, RZ, 0xffff ;  /* 0x0000ffffff077424 */ /* 0x000fe400078e00ff */
[----:B--2---:R-:W-:Y:S02]  /*3eb0*/  IMAD.MOV.U32 R6, RZ, RZ, 0x4 ;  /* 0x00000004ff067424 */ /* 0x004fe400078e00ff */
[----:B------:R-:W-:Y:S01]  /*3ec0*/  IMAD.SHL.U32 R9, R10, 0x20, RZ ;  /* 0x000000200a097824 */ /* 0x000fe200078e00ff */
[----:B------:R-:W-:Y:S02]  /*3ed0*/  MOV R5, UR4 ;  /* 0x0000000400057c02 */ /* 0x000fe40008000f00 */
[-C--:B------:R-:W-:Y:S01]  /*3ee0*/  SHF.L.U32 R8, R7, R10.reuse, RZ ;  /* 0x0000000a07087219 */ /* 0x080fe200000006ff */
[----:B------:R2:W-:Y:S01]  /*3ef0*/  SYNCS.ARRIVE.TRANS64.RED RZ, [UR4], R6 ;  /* 0x00000006ffff79a7 */ /* 0x0005e20008000404 */
[----:B------:R-:W-:Y:S01]  /*3f00*/  SHF.L.U32 R7, R3, R10, RZ ;  /* 0x0000000a03077219 */ /* 0x000fe200000006ff */
[----:B------:R2:W-:Y:S04]  /*3f10*/  STS [UR6+0x130], R9 ;  /* 0x00013009ff007988 */ /* 0x0005e80008000806 */
[----:B------:R2:W-:Y:S04]  /*3f20*/  STAS [R4.64], R10 ;  /* 0x0000000a04007dbd */ /* 0x0005e8000c0008ff */
[----:B------:R2:W-:Y:S04]  /*3f30*/  ATOMS.OR RZ, [UR5+0x14], R8 ;  /* 0x00001408ffff798c */ /* 0x0005e8000b000005 */
[----:B------:R2:W-:Y:S04]  /*3f40*/  ATOMS.OR RZ, [UR5+0x18], R7 ;  /* 0x00001807ffff798c */ /* 0x0005e8000b000005 */
[----:B------:R2:W-:Y:S02]  /*3f50*/  ATOMS.XOR RZ, [UR5+0x10], R3 ;  /* 0x00001003ffff798c */ /* 0x0005e4000b800005 */
.L_x_59:
[----:B-1----:R-:W-:Y:S05]  /*3f60*/  BSYNC B0 ;  /* 0x0000000000007941 */ /* 0x002fea0003800000 */
.L_x_58:
[----:B------:R-:W-:Y:S05]  /*3f70*/  BRA.U UP1, `(.L_x_64) ;  /* 0x00000001016c7547 */ /* 0x000fea000b800000 */
[----:B------:R-:W-:-:S03]  /*3f80*/  UMOV UR4, 0xffffffff ;  /* 0xffffffff00047882 */ /* 0x000fc60000000000 */
[----:B------:R-:W-:Y:S05]  /*3f90*/  BRA.DIV UR4, `(.L_x_65) ;  /* 0x00000062040c7947 */ /* 0x000fea000b800000 */
[----:B------:R-:W-:-:S13]  /*3fa0*/  ELECT P6, URZ, PT ;  /* 0x0000000000ff782f */ /* 0x000fda00038c0000 */
.L_x_161:
[----:B------:R-:W-:Y:S05]  /*3fb0*/  @!P6 BRA `(.L_x_64) ;  /* 0x00000000005ce947 */ /* 0x000fea0003800000 */
[----:B--2---:R-:W2:Y:S02]  /*3fc0*/  LDS R4, [UR5+0x10] ;  /* 0x00001005ff047984 */ /* 0x004ea40008000800 */
[----:B--2---:R-:W-:-:S04]  /*3fd0*/  SHF.L.U32 R4, R4, 0x1f, RZ ;  /* 0x0000001f04047819 */ /* 0x004fc800000006ff */
[----:B------:R-:W2:Y:S02]  /*3fe0*/  SYNCS.PHASECHK.TRANS64.TRYWAIT P0, [UR5+0x8], R4 ;  /* 0x00000804ff0075a7 */ /* 0x000ea40008001105 */
[----:B--2---:R-:W-:Y:S05]  /*3ff0*/  @P0 BRA `(.L_x_66) ;  /* 0x0000000000080947 */ /* 0x004fea0003800000 */
[----:B------:R-:W2:Y:S02]  /*4000*/  SYNCS.PHASECHK.TRANS64.TRYWAIT P0, [UR5+0x8], R4 ;  /* 0x00000804ff0075a7 */ /* 0x000ea40008001105 */
[----:B--2---:R-:W-:Y:S05]  /*4010*/  @!P0 BRA `(.L_x_67) ;  /* 0x00000060000c8947 */ /* 0x004fea0003800000 */
.L_x_66:
[----:B------:R-:W3:Y:S01]  /*4020*/  LDS R6, [UR6+0x130] ;  /* 0x00013006ff067984 */ /* 0x000ee20008000800 */
[----:B--2---:R-:W-:Y:S02]  /*4030*/  HFMA2 R3, -RZ, RZ, 0, 5.9604644775390625e-08 ;  /* 0x00000001ff037431 */ /* 0x004fe400000001ff */
[----:B------:R-:W-:Y:S01]  /*4040*/  IMAD.MOV.U32 R4, RZ, RZ, 0xffff ;  /* 0x0000ffffff047424 */ /* 0x000fe200078e00ff */
[----:B------:R-:W-:Y:S01]  /*4050*/  UPRMT UR4, UR40, 0x654, UR7 ;  /* 0x0000065428047896 */ /* 0x000fe20008000007 */
[----:B---3--:R-:W-:-:S03]  /*4060*/  IMAD.SHL.U32 R5, R6, 0x20, RZ ;  /* 0x0000002006057824 */ /* 0x008fc600078e00ff */
[-C--:B------:R-:W-:Y:S02]  /*4070*/  SHF.L.U32 R4, R4, R6.reuse, RZ ;  /* 0x0000000604047219 */ /* 0x080fe400000006ff */
[----:B------:R-:W-:Y:S01]  /*4080*/  SHF.L.U32 R6, R3, R6, RZ ;  /* 0x0000000603067219 */ /* 0x000fe200000006ff */
[----:B------:R3:W-:Y:S04]  /*4090*/  STS [UR6+0x130], R5 ;  /* 0x00013005ff007988 */ /* 0x0007e80008000806 */
[----:B------:R3:W-:Y:S04]  /*40a0*/  ATOMS.OR RZ, [UR5+0x14], R4 ;  /* 0x00001404ffff798c */ /* 0x0007e8000b000005 */
[----:B------:R3:W-:Y:S01]  /*40b0*/  ATOMS.OR RZ, [UR5+0x18], R6 ;  /* 0x00001806ffff798c */ /* 0x0007e2000b000005 */
[----:B------:R-:W-:Y:S03]  /*40c0*/  SYNCS.ARRIVE.TRANS64.RED.A1T0 RZ, [UR4], RZ ;  /* 0x000000ffffff79a7 */ /* 0x000fe60008100404 */
[----:B------:R3:W-:Y:S01]  /*40d0*/  ATOMS.XOR RZ, [UR5+0x10], R3 ;  /* 0x00001003ffff798c */ /* 0x0007e2000b800005 */
[----:B------:R-:W-:Y:S05]  /*40e0*/  BRA `(.L_x_64) ;  /* 0x0000000000107947 */ /* 0x000fea0003800000 */
.L_x_57:
[----:B------:R-:W-:Y:S02]  /*40f0*/  MOV R3, 0xffffffff ;  /* 0xffffffff00037802 */ /* 0x000fe40000000f00 */
[----:B------:R-:W-:-:S03]  /*4100*/  MOV R4, 0x4130 ;  /* 0x0000413000047802 */ /* 0x000fc60000000f00 */
[----:B------:R2:W-:Y:S04]  /*4110*/  STS [UR6+0x130], R3 ;  /* 0x00013003ff007988 */ /* 0x0005e80008000806 */
[----:B-12--5:R-:W-:Y:S05]  /*4120*/  CALL.REL.NOINC `($__internal_1_$__cuda_sm10x_tcgen05_guardrail_trap_phase_invalid_during_alloc) ;  /* 0x0000006400487944 */ /* 0x026fea0003c00000 */
.L_x_64:
[----:B------:R-:W-:Y:S05]  /*4130*/  WARPSYNC.ALL ;  /* 0x0000000000007948 */ /* 0x000fea0003800000 */
[----:B------:R-:W4:Y:S01]  /*4140*/  S2UR UR21, SR_CgaCtaId ;  /* 0x00000000001579c3 */ /* 0x000f220000008800 */
[----:B------:R-:W-:Y:S01]  /*4150*/  UMOV UR4, 0x400 ;  /* 0x0000040000047882 */ /* 0x000fe20000000000 */
[----:B------:R-:W-:-:S06]  /*4160*/  NOP ;  /* 0x0000000000007918 */ /* 0x000fcc0000000000 */
[----:B------:R-:W-:Y:S06]  /*4170*/  BAR.ARV 0x6, 0xa0 ;  /* 0x0182800000007b1d */ /* 0x000fec0000002000 */
[----:B------:R-:W1:Y:S01]  /*4180*/  LDCU UR7, c[0x0][0x394] ;  /* 0x00007280ff0777ac */ /* 0x000e620008000800 */
[----:B------:R-:W-:Y:S01]  /*4190*/  LOP3.LUT R2, R2, 0xffff, RZ, 0xc0, !PT ;  /* 0x0000ffff02027812 */ /* 0x000fe200078ec0ff */
[----:B------:R-:W-:Y:S01]  /*41a0*/  IMAD.MOV.U32 R11, RZ, RZ, 0x1 ;  /* 0x00000001ff0b7424 */ /* 0x000fe200078e00ff */
[----:B------:R-:W-:Y:S01]  /*41b0*/  LOP3.LUT R0, R0, 0xffff, RZ, 0xc0, !PT ;  /* 0x0000ffff00007812 */ /* 0x000fe200078ec0ff */
[----:B--2---:R-:W-:Y:S01]  /*41c0*/  IMAD.MOV.U32 R10, RZ, RZ, RZ ;  /* 0x000000ffff0a7224 */ /* 0x004fe200078e00ff */
[----:B------:R-:W-:Y:S01]  /*41d0*/  R2UR UR22, R2 ;  /* 0x00000000021672ca */ /* 0x000fe200000e0000 */
[----:B------:R-:W-:Y:S01]  /*41e0*/  IMAD.MOV.U32 R8, RZ, RZ, RZ ;  /* 0x000000ffff087224 */ /* 0x000fe200078e00ff */
[----:B------:R-:W-:Y:S01]  /*41f0*/  R2UR UR37, R0 ;  /* 0x00000000002572ca */ /* 0x000fe200000e0000 */
[----:B------:R-:W-:Y:S01]  /*4200*/  UMOV UR25, URZ ;  /* 0x000000ff00197c82 */ /* 0x000fe20008000000 */
[----:B------:R-:W-:Y:S01]  /*4210*/  UMOV UR18, URZ ;  /* 0x000000ff00127c82 */ /* 0x000fe20008000000 */
[----:B----4-:R-:W-:-:S02]  /*4220*/  ULEA UR21, UR21, UR4, 0x18 ;  /* 0x0000000415157291 */ /* 0x010fc4000f8ec0ff */
[----:B------:R-:W-:Y:S02]  /*4230*/  UISETP.NE.AND UP4, UPT, UR41, URZ, UPT ;  /* 0x000000ff2900728c */ /* 0x000fe4000bf85270 */
[----:B------:R-:W-:Y:S02]  /*4240*/  UIADD3 UR5, UPT, UPT, UR21, 0x6400, URZ ;  /* 0x0000640015057890 */ /* 0x000fe4000fffe0ff */
[----:B------:R-:W-:Y:S02]  /*4250*/  UIADD3 UR6, UPT, UPT, UR21, 0x2e400, URZ ;  /* 0x0002e40015067890 */ /* 0x000fe4000fffe0ff */
[----:B-1----:R-:W-:Y:S01]  /*4260*/  UIADD3 UR7, UPT, UPT, UR7, 0x3f, URZ ;  /* 0x0000003f07077890 */ /* 0x002fe2000fffe0ff */
[----:B---3--:R-:W1:Y:S01]  /*4270*/  LDS R3, [UR21+0x130] ;  /* 0x00013015ff037984 */ /* 0x008e620008000800 */
[----:B------:R-:W-:Y:S02]  /*4280*/  USHF.R.U32.HI UR5, URZ, 0x4, UR5 ;  /* 0x00000004ff057899 */ /* 0x000fe40008011605 */
[----:B------:R-:W-:-:S02]  /*4290*/  USHF.R.S32.HI UR4, URZ, 0x1f, UR7 ;  /* 0x0000001fff047899 */ /* 0x000fc40008011407 */
[----:B------:R-:W-:Y:S02]  /*42a0*/  UIADD3 UR36, UPT, UPT, UR21, 0xe8, URZ ;  /* 0x000000e815247890 */ /* 0x000fe4000fffe0ff */
[----:B------:R-:W-:Y:S02]  /*42b0*/  ULEA.HI UR4, UR4, UR7, URZ, 0x6 ;  /* 0x0000000704047291 */ /* 0x000fe4000f8f30ff */
[----:B------:R-:W-:Y:S02]  /*42c0*/  USHF.R.U32.HI UR6, URZ, 0x4, UR6 ;  /* 0x00000004ff067899 */ /* 0x000fe40008011606 */
[----:B------:R-:W-:Y:S02]  /*42d0*/  USHF.R.S32.HI UR27, URZ, 0x6, UR4 ;  /* 0x00000006ff1b7899 */ /* 0x000fe40008011404 */
[----:B------:R-:W-:Y:S02]  /*42e0*/  ULOP3.LUT UR23, UR5, 0x3fff, URZ, 0xc0, !UPT ;  /* 0x00003fff05177892 */ /* 0x000fe4000f8ec0ff */
[----:B------:R-:W-:-:S02]  /*42f0*/  UISETP.LT.AND UP0, UPT, UR27, 0x1, UPT ;  /* 0x000000011b00788c */ /* 0x000fc4000bf01270 */
[----:B------:R-:W-:Y:S02]  /*4300*/  UPRMT UR36, URZ, 0x654, UR36 ;  /* 0x00000654ff247896 */ /* 0x000fe40008000024 */
[----:B------:R-:W-:Y:S02]  /*4310*/  USEL UR38, UR27, 0x1, !UP0 ;  /* 0x000000011b267887 */ /* 0x000fe4000c000000 */
[----:B------:R-:W-:Y:S02]  /*4320*/  ULOP3.LUT UR24, UR6, 0x3fff, URZ, 0xc0, !UPT ;  /* 0x00003fff06187892 */ /* 0x000fe4000f8ec0ff */
[----:B------:R-:W-:Y:S02]  /*4330*/  ULOP3.LUT UR23, UR23, 0x2000000, URZ, 0xfc, !UPT ;  /* 0x0200000017177892 */ /* 0x000fe4000f8efcff */
[----:B------:R-:W-:Y:S01]  /*4340*/  UIADD3 UR38, UPT, UPT, -UR38, URZ, URZ ;  /* 0x000000ff26267290 */ /* 0x000fe2000fffe1ff */
[----:B------:R-:W-:Y:S01]  /*4350*/  UMOV UR34, 0x0 ;  /* 0x0000000000227882 */ /* 0x000fe20000000000 */
[----:B------:R-:W-:Y:S01]  /*4360*/  UMOV UR35, 0x10118490 ;  /* 0x1011849000237882 */ /* 0x000fe20000000000 */
[----:B------:R-:W-:Y:S01]  /*4370*/  UMOV UR32, 0x0 ;  /* 0x0000000000207882 */ /* 0x000fe20000000000 */
[----:B------:R-:W-:Y:S01]  /*4380*/  UMOV UR33, 0x10118490 ;  /* 0x1011849000217882 */ /* 0x000fe20000000000 */
[----:B------:R-:W-:Y:S01]  /*4390*/  UMOV UR30, 0x0 ;  /* 0x00000000001e7882 */ /* 0x000fe20000000000 */
[----:B------:R-:W-:Y:S01]  /*43a0*/  UMOV UR31, 0x10118490 ;  /* 0x10118490001f7882 */ /* 0x000fe20000000000 */
[----:B------:R-:W-:Y:S01]  /*43b0*/  UMOV UR28, 0x0 ;  /* 0x00000000001c7882 */ /* 0x000fe20000000000 */
[----:B------:R-:W-:Y:S01]  /*43c0*/  UMOV UR29, 0x10118490 ;  /* 0x10118490001d7882 */ /* 0x000fe20000000000 */
[C---:B-1----:R-:W-:Y:S01]  /*43d0*/  VIADD R5, R3.reuse, 0x40 ;  /* 0x0000004003057836 */ /* 0x042fe20000000000 */
[----:B------:R-:W-:-:S04]  /*43e0*/  LOP3.LUT R4, R3, 0xffff, RZ, 0xc0, !PT ;  /* 0x0000ffff03047812 */ /* 0x000fc800078ec0ff */
[----:B------:R-:W-:-:S05]  /*43f0*/  LOP3.LUT R5, R5, 0xffff, RZ, 0xc0, !PT ;  /* 0x0000ffff05057812 */ /* 0x000fca00078ec0ff */
[----:B------:R1:W-:Y:S02]  /*4400*/  STL.64 [R1], R4 ;  /* 0x0000000401007387 */ /* 0x0003e40000100a00 */
.L_x_76:
[----:B-1----:R-:W-:-:S04]  /*4410*/  SHF.L.U32 R5, R10, 0x1f, RZ ;  /* 0x0000001f0a057819 */ /* 0x002fc800000006ff */
[----:B------:R-:W1:Y:S02]  /*4420*/  SYNCS.PHASECHK.TRANS64.TRYWAIT P0, [UR21+0xe0], R5 ;  /* 0x0000e005ff0075a7 */ /* 0x000e640008001115 */
[----:B-12-4-:R-:W-:Y:S05]  /*4430*/  @!P0 BRA `(.L_x_68) ;  /* 0x0000005c001c8947 */ /* 0x016fea0003800000 */
.L_x_163:
[----:B-1----:R-:W1:Y:S01]  /*4440*/  LDS.128 R4, [UR21+0x120] ;  /* 0x00012015ff047984 */ /* 0x002e620008000c00 */
[----:B------:R-:W-:Y:S01]  /*4450*/  ULEA UR26, UR25, UR21, 0x3 ;  /* 0x00000015191a7291 */ /* 0x000fe2000f8e18ff */
[----:B------:R-:W-:Y:S01]  /*4460*/  @!PT LDS RZ, [RZ] ;  /* 0x00000000fffff984 */ /* 0x000fe20000000800 */
[----:B------:R-:W-:Y:S01]  /*4470*/  @!PT LDS RZ, [RZ] ;  /* 0x00000000fffff984 */ /* 0x000fe20000000800 */
[----:B------:R-:W-:Y:S01]  /*4480*/  @!PT LDS RZ, [RZ] ;  /* 0x00000000fffff984 */ /* 0x000fe20000000800 */
[----:B------:R-:W-:Y:S01]  /*4490*/  @!PT LDS RZ, [RZ] ;  /* 0x00000000fffff984 */ /* 0x000fe20000000800 */
[----:B------:R2:W-:Y:S06]  /*44a0*/  MEMBAR.ALL.CTA ;  /* 0x0000000000007992 */ /* 0x0005ec0000008000 */
[----:B--2---:R-:W2:Y:S02]  /*44b0*/  FENCE.VIEW.ASYNC.S ;  /* 0x00000000000073c6 */ /* 0x004ea40000000000 */
[----:B--2---:R-:W-:Y:S01]  /*44c0*/  SYNCS.ARRIVE.TRANS64.RED.A1T0 RZ, [UR36], RZ ;  /* 0x000000ffffff79a7 */ /* 0x004fe20008100424 */
[----:B------:R-:W-:Y:S05]  /*44d0*/  BRA.U UP4, `(.L_x_69) ;  /* 0x00000001040c7547 */ /* 0x000fea000b800000 */
[----:B------:R-:W-:-:S04]  /*44e0*/  SHF.L.U32 R9, R11, 0x1f, RZ ;  /* 0x0000001f0b097819 */ /* 0x000fc800000006ff */
[----:B------:R-:W2:Y:S02]  /*44f0*/  SYNCS.PHASECHK.TRANS64.TRYWAIT P0, [UR26+0x100], R9 ;  /* 0x00010009ff0075a7 */ /* 0x000ea4000800111a */
[----:B--2---:R-:W-:Y:S05]  /*4500*/  @!P0 BRA `(.L_x_70) ;  /* 0x0000005c00008947 */ /* 0x004fea0003800000 */
.L_x_69:
[----:B------:R-:W-:Y:S05]  /*4510*/  BRA.U UP4, `(.L_x_71) ;  /* 0x00000005040c7547 */ /* 0x000fea000b800000 */
[----:B------:R-:W3:Y:S02]  /*4520*/  LDCU UR4, c[0x0][0x394] ;  /* 0x00007280ff0477ac */ /* 0x000ee40008000800 */
[----:B---3--:R-:W-:-:S09]  /*4530*/  UISETP.GE.AND UP0, UPT, UR4, 0x1, UPT ;  /* 0x000000010400788c */ /* 0x008fd2000bf06270 */
[----:B------:R-:W-:Y:S05]  /*4540*/  BRA.U !UP0, `(.L_x_72) ;  /* 0x0000000108f47547 */ /* 0x000fea000b800000 */
[----:B------:R-:W-:Y:S01]  /*4550*/  ULEA UR4, UR25, UR49, 0x2 ;  /* 0x0000003119047291 */ /* 0x000fe2000f8e10ff */
[----:B--2---:R-:W-:-:S08]  /*4560*/  SHF.L.U32 R0, R8, 0x1f, RZ ;  /* 0x0000001f08007819 */ /* 0x004fd000000006ff */
[----:B------:R-:W5:Y:S01]  /*4570*/  LDL R2, [UR4] ;  /* 0x00000004ff027983 */ /* 0x000f620008100800 */
[----:B------:R-:W-:Y:S02]  /*4580*/  ULEA UR4, UR18, UR21, 0x3 ;  /* 0x0000001512047291 */ /* 0x000fe4000f8e18ff */
[----:B------:R-:W-:Y:S01]  /*4590*/  UPLOP3.LUT UP2, UPT, UPT, UPT, UPT, 0x40, 0x4 ;  /* 0x000000000004789c */ /* 0x000fe20003f4e870 */
[----:B------:R-:W-:Y:S01]  /*45a0*/  UMOV UR20, UR38 ;  /* 0x0000002600147c82 */ /* 0x000fe20008000000 */
[----:B------:R-:W-:-:S05]  /*45b0*/  UMOV UR19, UR27 ;  /* 0x0000001b00137c82 */ /* 0x000fca0008000000 */
[----:B------:R2:W3:Y:S01]  /*45c0*/  SYNCS.PHASECHK.TRANS64.TRYWAIT P2, [UR4], R0 ;  /* 0x00000000ff0075a7 */ /* 0x0004e20008041104 */
[----:B------:R-:W-:-:S05]  /*45d0*/  UMOV UR4, UR18 ;  /* 0x0000001200047c82 */ /* 0x000fca0008000000 */
.L_x_75:
[----:B------:R-:W-:Y:S02]  /*45e0*/  UIADD3 UR20, UPT, UPT, UR20, 0x1, URZ ;  /* 0x0000000114147890 */ /* 0x000fe4000fffe0ff */
[----:B------:R-:W-:Y:S02]  /*45f0*/  ULEA UR17, UR4, UR21, 0x3 ;  /* 0x0000001504117291 */ /* 0x000fe4000f8e18ff */
[----:B------:R-:W-:Y:S01]  /*4600*/  UISETP.NE.AND UP3, UPT, UR20, URZ, UPT ;  /* 0x000000ff1400728c */ /* 0x000fe2000bf65270 */
[----:B--234-:R-:W-:Y:S10]  /*4610*/  @P2 BRA `(.L_x_73) ;  /* 0x00000000000c2947 */ /* 0x01cff40003800000 */
[----:B------:R-:W-:Y:S04]  /*4620*/  SHF.L.U32 R9, R8, 0x1f, RZ ;  /* 0x0000001f08097819 */ /* 0x000fe800000006ff */
[----:B------:R-:W3:Y:S02]  /*4630*/  SYNCS.PHASECHK.TRANS64.TRYWAIT P0, [UR17], R9 ;  /* 0x00000009ff0075a7 */ /* 0x000ee40008001111 */
[----:B---3--:R-:W-:Y:S05]  /*4640*/  @!P0 BRA `(.L_x_74) ;  /* 0x0000005800c88947 */ /* 0x008fea0003800000 */
.L_x_73:
[----:B------:R-:W-:Y:S01]  /*4650*/  UISETP.NE.AND UP0, UPT, UR19, 0x1, UPT ;  /* 0x000000011300788c */ /* 0x000fe2000bf05270 */
[----:B------:R-:W-:Y:S01]  /*4660*/  PLOP3.LUT P2, PT, PT, PT, PT, 0x80, 0x8 ;  /* 0x000000000008781c */ /* 0x000fe20003f4f070 */
[----:B------:R-:W-:Y:S02]  /*4670*/  UIADD3 UR5, UPT, UPT, UR4, 0x1, URZ ;  /* 0x0000000104057890 */ /* 0x000fe4000fffe0ff */
[----:B------:R-:W-:Y:S02]  /*4680*/  ULEA UR10, UR4, UR24, 0x8 ;  /* 0x00000018040a7291 */ /* 0x000fe4000f8e40ff */
[----:B------:R-:W-:Y:S01]  /*4690*/  UISETP.NE.AND UP1, UPT, UR5, 0xa, UPT ;  /* 0x0000000a0500788c */ /* 0x000fe2000bf25270 */
[----:B------:R-:W-:Y:S01]  /*46a0*/  PLOP3.LUT P0, PT, PT, PT, UP0, 0x80, 0x8 ;  /* 0x000000000008781c */ /* 0x000fe20003f0f008 */
[----:B------:R-:W-:Y:S02]  /*46b0*/  ULEA UR14, UR4, UR23, 0xa ;  /* 0x00000017040e7291 */ /* 0x000fe4000f8e50ff */
[----:B------:R-:W-:Y:S02]  /*46c0*/  USEL UR6, URZ, 0x1, UP1 ;  /* 0x00000001ff067887 */ /* 0x000fe40008800000 */
[----:B------:R-:W-:Y:S01]  /*46d0*/  USEL UR18, UR5, URZ, UP1 ;  /* 0x000000ff05127287 */ /* 0x000fe20008800000 */
[----:B------:R-:W-:Y:S11]  /*46e0*/  ELECT P1, URZ, PT ;  /* 0x0000000000ff782f */ /* 0x000ff60003820000 */
[----:B------:R-:W-:Y:S02]  /*46f0*/  @!UPT UIADD3 URZ, UPT, UPT, URZ, URZ, URZ ;  /* 0x000000fffffff290 */ /* 0x000fe4000fffe0ff */
[----:B-----5:R-:W-:Y:S01]  /*4700*/  @P1 R2UR.BROADCAST UR4, R2 ;  /* 0x00000000020412ca */ /* 0x020fe200008e0000 */
[----:B------:R-:W-:Y:S01]  /*4710*/  @UP0 ULEA UR5, UR18, UR21, 0x3 ;  /* 0x0000001512050291 */ /* 0x000fe2000f8e18ff */
[----:B------:R-:W-:Y:S01]  /*4720*/  LOP3.LUT R8, R8, UR6, RZ, 0x3c, !PT ;  /* 0x0000000608087c12 */ /* 0x000fe2000f8e3cff */
[----:B------:R-:W-:Y:S02]  /*4730*/  UIADD3 UR8, UPT, UPT, UR10, 0x40, URZ ;  /* 0x000000400a087890 */ /* 0x000fe4000fffe0ff */
[----:B------:R-:W-:Y:S01]  /*4740*/  UIADD3 UR6, UPT, UPT, UR14, 0x80, URZ ;  /* 0x000000800e067890 */ /* 0x000fe2000fffe0ff */
[----:B--2---:R-:W-:Y:S01]  /*4750*/  @P0 SHF.L.U32 R0, R8, 0x1f, RZ ;  /* 0x0000001f08000819 */ /* 0x004fe200000006ff */
[----:B------:R-:W-:Y:S02]  /*4760*/  UIADD3 UR12, UPT, UPT, UR10, 0x80, URZ ;  /* 0x000000800a0c7890 */ /* 0x000fe4000fffe0ff */
[----:B------:R-:W-:Y:S01]  /*4770*/  UIADD3 UR19, UPT, UPT, UR19, -0x1, URZ ;  /* 0xffffffff13137890 */ /* 0x000fe2000fffe0ff */
[----:B------:R4:W2:Y:S01]  /*4780*/  @P0 SYNCS.PHASECHK.TRANS64.TRYWAIT P2, [UR5], R0 ;  /* 0x00000000ff0005a7 */ /* 0x0008a20008041105 */
[----:B------:R-:W-:Y:S11]  /*4790*/  ELECT P0, URZ, PT ;  /* 0x0000000000ff782f */ /* 0x000ff60003800000 */
[----:B------:R-:W-:Y:S02]  /*47a0*/  @!UPT UIADD3 URZ, UPT, UPT, URZ, URZ, URZ ;  /* 0x000000fffffff290 */ /* 0x000fe4000fffe0ff */
[C---:B------:R-:W-:Y:S02]  /*47b0*/  @P0 R2UR.BROADCAST UR16, R2.reuse ;  /* 0x00000000021002ca */ /* 0x040fe400008e0000 */
[----:B------:R-:W-:Y:S01]  /*47c0*/  ELECT P0, URZ, PT ;  /* 0x0000000000ff782f */ /* 0x000fe20003800000 */
[----:B------:R-:W-:Y:S01]  /*47d0*/  UMOV UR11, 0x80004020 ;  /* 0x80004020000b7882 */ /* 0x000fe20000000000 */
[----:B------:R-:W-:Y:S01]  /*47e0*/  UMOV UR15, 0x40004040 ;  /* 0x40004040000f7882 */ /* 0x000fe20000000000 */
[----:B------:R-:W-:Y:S01]  /*47f0*/  UMOV UR9, 0x80004020 ;  /* 0x8000402000097882 */ /* 0x000fe20000000000 */
[----:B------:R3:W-:Y:S01]  /*4800*/  UTCHMMA.2CTA gdesc[UR14], gdesc[UR10], tmem[UR4], tmem[UR34], idesc[UR35], UP2 ;  /* 0x00ff220a0e0075ea */ /* 0x0007e20009200004 */
[----:B------:R-:W-:Y:S01]  /*4810*/  UPLOP3.LUT UP2, UPT, UPT, UPT, UPT, 0x80, 0x8 ;  /* 0x000000000008789c */ /* 0x000fe20003f4f070 */
[----:B------:R-:W-:Y:S01]  /*4820*/  UMOV UR7, 0x40004040 ;  /* 0x4000404000077882 */ /* 0x000fe20000000000 */
[----:B------:R-:W-:Y:S01]  /*4830*/  UMOV UR13, 0x80004020 ;  /* 0x80004020000d7882 */ /* 0x000fe20000000000 */
[----:B------:R-:W-:Y:S03]  /*4840*/  UMOV UR5, 0x40004040 ;  /* 0x4000404000057882 */ /* 0x000fe60000000000 */
[----:B------:R1:W-:Y:S01]  /*4850*/  UTCHMMA.2CTA gdesc[UR6], gdesc[UR8], tmem[UR16], tmem[UR32], idesc[UR33], UPT ;  /* 0x00ff2008060075ea */ /* 0x0003e2000ba00010 */
[----:B---3--:R-:W-:Y:S01]  /*4860*/  UIADD3 UR4, UPT, UPT, UR14, 0x100, URZ ;  /* 0x000001000e047890 */ /* 0x008fe2000fffe0ff */
[C---:B------:R-:W-:Y:S02]  /*4870*/  @P0 R2UR.BROADCAST UR15, R2.reuse ;  /* 0x00000000020f02ca */ /* 0x040fe400008e0000 */
[----:B------:R-:W-:Y:S01]  /*4880*/  ELECT P0, URZ, PT ;  /* 0x0000000000ff782f */ /* 0x000fe20003800000 */
[----:B------:R-:W-:Y:S02]  /*4890*/  UIADD3 UR10, UPT, UPT, UR10, 0xc0, URZ ;  /* 0x000000c00a0a7890 */ /* 0x000fe4000fffe0ff */
[----:B-1----:R-:W-:Y:S10]  /*48a0*/  UIADD3 UR6, UPT, UPT, UR14, 0x180, URZ ;  /* 0x000001800e067890 */ /* 0x002ff4000fffe0ff */
[----:B------:R-:W-:Y:S01]  /*48b0*/  @P0 R2UR.BROADCAST UR9, R2 ;  /* 0x00000000020902ca */ /* 0x000fe200008e0000 */
[----:B------:R-:W-:Y:S01]  /*48c0*/  UIADD3 UR8, UPT, UPT, UR17, 0x50, URZ ;  /* 0x0000005011087890 */ /* 0x000fe2000fffe0ff */
[----:B------:R1:W-:Y:S11]  /*48d0*/  UTCHMMA.2CTA gdesc[UR4], gdesc[UR12], tmem[UR15], tmem[UR30], idesc[UR31], UPT ;  /* 0x00ff1e0c040075ea */ /* 0x0003f6000ba0000f */
[----:B------:R4:W-:Y:S01]  /*48e0*/  UTCHMMA.2CTA gdesc[UR6], gdesc[UR10], tmem[UR9], tmem[UR28], idesc[UR29], UPT ;  /* 0x00ff1c0a060075ea */ /* 0x0009e2000ba00009 */
[----:B------:R4:W-:Y:S01]  /*48f0*/  UTCBAR.2CTA.MULTICAST [UR8], URZ, UR22 ;  /* 0x000000ff080073e9 */ /* 0x0009e20008200816 */
[----:B-1----:R-:W-:Y:S01]  /*4900*/  UMOV UR4, UR18 ;  /* 0x0000001200047c82 */ /* 0x002fe20008000000 */
[----:B------:R-:W-:Y:S05]  /*4910*/  BRA.U UP3, `(.L_x_75) ;  /* 0xfffffffd03307547 */ /* 0x000fea000b83ffff */
.L_x_72:
[----:B------:R-:W-:-:S09]  /*4920*/  UIADD3 UR4, UPT, UPT, UR26, 0xf0, URZ ;  /* 0x000000f01a047890 */ /* 0x000fd2000fffe0ff */
[----:B------:R3:W-:Y:S01]  /*4930*/  UTCBAR.2CTA.MULTICAST [UR4], URZ, UR37 ;  /* 0x000000ff040073e9 */ /* 0x0007e20008200825 */
[----:B------:R-:W-:Y:S02]  /*4940*/  NOP ;  /* 0x0000000000007918 */ /* 0x000fe40000000000 */
.L_x_71:
[----:B---3--:R-:W-:Y:S01]  /*4950*/  UIADD3 UR4, UPT, UPT, UR25, 0x1, URZ ;  /* 0x0000000119047890 */ /* 0x008fe2000fffe0ff */
[----:B-1----:R-:W-:Y:S02]  /*4960*/  LOP3.LUT P0, RZ, R6, 0x1, RZ, 0xc0, !PT ;  /* 0x0000000106ff7812 */ /* 0x002fe4000780c0ff */
[----:B------:R-:W-:Y:S01]  /*4970*/  LOP3.LUT R10, R10, 0x1, RZ, 0x3c, !PT ;  /* 0x000000010a0a7812 */ /* 0x000fe200078e3cff */
[----:B------:R-:W-:-:S04]  /*4980*/  UISETP.NE.AND UP0, UPT, UR4, 0x2, UPT ;  /* 0x000000020400788c */ /* 0x000fc8000bf05270 */
[----:B------:R-:W-:Y:S02]  /*4990*/  USEL UR5, URZ, 0x1, UP0 ;  /* 0x00000001ff057887 */ /* 0x000fe40008000000 */
[----:B------:R-:W-:-:S04]  /*49a0*/  USEL UR25, UR4, URZ, UP0 ;  /* 0x000000ff04197287 */ /* 0x000fc80008000000 */
[----:B------:R-:W-:Y:S01]  /*49b0*/  LOP3.LUT R11, R11, UR5, RZ, 0x3c, !PT ;  /* 0x000000050b0b7c12 */ /* 0x000fe2000f8e3cff */
[----:B------:R-:W-:Y:S07]  /*49c0*/  @P0 BRA `(.L_x_76) ;  /* 0xfffffff800900947 */ /* 0x000fee000383ffff */
[----:B----4-:R-:W1:Y:S01]  /*49d0*/  S2UR UR8, SR_CgaCtaId ;  /* 0x00000000000879c3 */ /* 0x010e620000008800 */
[----:B------:R-:W-:Y:S01]  /*49e0*/  ELECT P0, URZ, PT ;  /* 0x0000000000ff782f */ /* 0x000fe20003800000 */
[----:B--2---:R-:W-:Y:S01]  /*49f0*/  HFMA2 R0, -RZ, RZ, 0, 5.9604644775390625e-08 ;  /* 0x00000001ff007431 */ /* 0x004fe200000001ff */
[----:B------:R-:W-:-:S05]  /*4a00*/  UMOV UR4, 0x40 ;  /* 0x0000004000047882 */ /* 0x000fca0000000000 */
[----:B------:R-:W-:Y:S01]  /*4a10*/  UVIRTCOUNT.DEALLOC.SMPOOL 0x80 ;  /* 0x000000800000784c */ /* 0x000fe20000000000 */
[----:B------:R-:W-:Y:S02]  /*4a20*/  UISETP.NE.AND UP0, UPT, UR41, URZ, UPT ;  /* 0x000000ff2900728c */ /* 0x000fe4000bf05270 */
[----:B-1----:R-:W-:-:S09]  /*4a30*/  ULEA UR8, UR8, UR4, 0x18 ;  /* 0x0000000408087291 */ /* 0x002fd2000f8ec0ff */
[----:B------:R1:W-:Y:S01]  /*4a40*/  @P0 STS.U8 [UR8+0x1c], R0 ;  /* 0x00001c00ff000988 */ /* 0x0003e20008000008 */
[----:B------:R-:W-:Y:S05]  /*4a50*/  BRA.U UP0, `(.L_x_77) ;  /* 0x0000000100587547 */ /* 0x000fea000b800000 */
[----:B------:R-:W-:Y:S01]  /*4a60*/  UIADD3 UR5, UPT, UPT, UR21, 0x100, URZ ;  /* 0x0000010015057890 */ /* 0x000fe2000fffe0ff */
[----:B------:R-:W-:-:S03]  /*4a70*/  SHF.L.U32 R5, R11, 0x1f, RZ ;  /* 0x0000001f0b057819 */ /* 0x000fc600000006ff */
[----:B------:R-:W-:-:S09]  /*4a80*/  ULEA UR4, UR25, UR5, 0x3 ;  /* 0x0000000519047291 */ /* 0x000fd2000f8e18ff */
[----:B------:R-:W2:Y:S02]  /*4a90*/  SYNCS.PHASECHK.TRANS64.TRYWAIT P0, [UR4], R5 ;  /* 0x00000005ff0075a7 */ /* 0x000ea40008001104 */
[----:B--2---:R-:W-:Y:S05]  /*4aa0*/  @!P0 BRA `(.L_x_78) ;  /* 0x0000005400c88947 */ /* 0x004fea0003800000 */
.L_x_167:
[----:B------:R-:W-:-:S04]  /*4ab0*/  UIADD3 UR4, UPT, UPT, UR25, 0x1, URZ ;  /* 0x0000000119047890 */ /* 0x000fc8000fffe0ff */
[----:B------:R-:W-:-:S04]  /*4ac0*/  UISETP.NE.AND UP1, UPT, UR4, 0x2, UPT ;  /* 0x000000020400788c */ /* 0x000fc8000bf25270 */
[----:B------:R-:W-:Y:S02]  /*4ad0*/  USEL UR6, URZ, 0x1, UP1 ;  /* 0x00000001ff067887 */ /* 0x000fe40008800000 */
[----:B------:R-:W-:-:S04]  /*4ae0*/  USEL UR4, UR4, URZ, UP1 ;  /* 0x000000ff04047287 */ /* 0x000fc80008800000 */
[----:B------:R-:W-:Y:S01]  /*4af0*/  ULEA UR4, UR4, UR5, 0x3 ;  /* 0x0000000504047291 */ /* 0x000fe2000f8e18ff */
[----:B-1----:R-:W-:-:S04]  /*4b00*/  LOP3.LUT R5, R11, UR6, RZ, 0x3c, !PT ;  /* 0x000000060b057c12 */ /* 0x002fc8000f8e3cff */
[----:B------:R-:W-:Y:S01]  /*4b10*/  SHF.L.U32 R5, R5, 0x1f, RZ ;  /* 0x0000001f05057819 */ /* 0x000fe200000006ff */
[----:B------:R-:W-:-:S04]  /*4b20*/  IMAD.U32 R0, RZ, RZ, UR4 ;  /* 0x00000004ff007e24 */ /* 0x000fc8000f8e00ff */
[----:B------:R1:W2:Y:S03]  /*4b30*/  SYNCS.PHASECHK.TRANS64.TRYWAIT P0, [R0+URZ], R5 ;  /* 0x00000005000075a7 */ /* 0x0002a600080011ff */
[----:B--2---:R-:W-:Y:S05]  /*4b40*/  @!P0 NANOSLEEP.SYNCS 0x989680 ;  /* 0x009896800000895d */ /* 0x004fea0003900000 */
[----:B------:R-:W2:Y:S02]  /*4b50*/  @!P0 SYNCS.PHASECHK.TRANS64 P0, [R0+URZ], R5 ;  /* 0x00000005000085a7 */ /* 0x000ea400080010ff */
[----:B--2---:R-:W-:Y:S05]  /*4b60*/  @P0 BRA `(.L_x_79) ;  /* 0x0000000000200947 */ /* 0x004fea0003800000 */
.L_x_80:
[----:B--2---:R2:W3:Y:S02]  /*4b70*/  SYNCS.PHASECHK.TRANS64.TRYWAIT P0, [R0+URZ], R5 ;  /* 0x00000005000075a7 */ /* 0x0044e400080011ff */
[----:B---3--:R-:W-:Y:S05]  /*4b80*/  @!P0 NANOSLEEP.SYNCS 0x989680 ;  /* 0x009896800000895d */ /* 0x008fea0003900000 */
[----:B------:R-:W3:Y:S02]  /*4b90*/  @!P0 SYNCS.PHASECHK.TRANS64 P0, [R0+URZ], R5 ;  /* 0x00000005000085a7 */ /* 0x000ee400080010ff */
[----:B---3--:R-:W-:Y:S05]  /*4ba0*/  @!P0 BRA `(.L_x_80) ;  /* 0xfffffffc00f08947 */ /* 0x008fea000383ffff */
[----:B------:R-:W-:Y:S05]  /*4bb0*/  BRA `(.L_x_79) ;  /* 0x00000000000c7947 */ /* 0x000fea0003800000 */
.L_x_77:
[----:B------:R-:W-:-:S04]  /*4bc0*/  UIADD3 UR4, UPT, UPT, UR21, 0x110, URZ ;  /* 0x0000011015047890 */ /* 0x000fc8000fffe0ff */
[----:B------:R-:W-:-:S09]  /*4bd0*/  UPRMT UR4, UR40, 0x654, UR4 ;  /* 0x0000065428047896 */ /* 0x000fd20008000004 */
[----:B------:R-:W-:Y:S03]  /*4be0*/  SYNCS.ARRIVE.TRANS64.RED.A1T0 RZ, [UR4], RZ ;  /* 0x000000ffffff79a7 */ /* 0x000fe60008100404 */
.L_x_79:
[----:B-12---:R-:W-:Y:S01]  /*4bf0*/  SHF.L.U32 R5, RZ, 0x1f, RZ ;  /* 0x0000001fff057819 */ /* 0x006fe200000006ff */
[----:B------:R-:W-:Y:S01]  /*4c00*/  UIADD3 UR4, UPT, UPT, UR21, 0x110, URZ ;  /* 0x0000011015047890 */ /* 0x000fe2000fffe0ff */
[----:B------:R-:W-:Y:S02]  /*4c10*/  PLOP3.LUT P0, PT, PT, PT, UP0, 0x80, 0x8 ;  /* 0x000000000008781c */ /* 0x000fe40003f0f008 */
[----:B------:R-:W1:Y:S02]  /*4c20*/  SYNCS.PHASECHK.TRANS64.TRYWAIT P1, [UR21+0x110], R5 ;  /* 0x00011005ff0075a7 */ /* 0x000e640008021115 */
[----:B-1----:R-:W-:Y:S09]  /*4c30*/  @!P1 BRA `(.L_x_81) ;  /* 0x00000054007c9947 */ /* 0x002ff20003800000 */
.L_x_169:
[----:B------:R-:W-:Y:S01]  /*4c40*/  @!UP0 UPRMT UR4, UR40, 0x654, UR4 ;  /* 0x0000065428048896 */ /* 0x000fe20008000004 */
[----:B------:R-:W-:Y:S01]  /*4c50*/  LOP3.LUT R2, R3, 0xffff, RZ, 0xc0, !PT ;  /* 0x0000ffff03027812 */ /* 0x000fe200078ec0ff */
[----:B------:R-:W-:Y:S02]  /*4c60*/  IMAD.MOV.U32 R3, RZ, RZ, 0xffff ;  /* 0x0000ffffff037424 */ /* 0x000fe400078e00ff */
[----:B-1----:R-:W-:Y:S01]  /*4c70*/  IMAD.MOV.U32 R5, RZ, RZ, 0x1 ;  /* 0x00000001ff057424 */ /* 0x002fe200078e00ff */
[----:B------:R-:W-:-:S04]  /*4c80*/  SHF.R.U32.HI R2, RZ, 0x5, R2 ;  /* 0x00000005ff027819 */ /* 0x000fc80000011602 */
[----:B------:R-:W-:Y:S01]  /*4c90*/  @!P0 SYNCS.ARRIVE.TRANS64.RED.A1T0 RZ, [UR4], RZ ;  /* 0x000000ffffff89a7 */ /* 0x000fe20008100404 */
[----:B------:R-:W-:Y:S01]  /*4ca0*/  NOP ;  /* 0x0000000000007918 */ /* 0x000fe20000000000 */
[----:B------:R-:W1:Y:S01]  /*4cb0*/  LDS R0, [UR8+0x14] ;  /* 0x00001408ff007984 */ /* 0x000e620008000800 */
[-C--:B------:R-:W-:Y:S02]  /*4cc0*/  SHF.L.U32 R3, R3, R2.reuse, RZ ;  /* 0x0000000203037219 */ /* 0x080fe400000006ff */
[----:B------:R-:W-:Y:S02]  /*4cd0*/  SHF.L.U32 R5, R5, R2, RZ ;  /* 0x0000000205057219 */ /* 0x000fe400000006ff */
[----:B-1----:R-:W-:-:S04]  /*4ce0*/  LOP3.LUT R0, R0, R3, RZ, 0xc0, !PT ;  /* 0x0000000300007212 */ /* 0x002fc800078ec0ff */
[----:B------:R-:W-:-:S13]  /*4cf0*/  ISETP.NE.AND P0, PT, R0, R3, PT ;  /* 0x000000030000720c */ /* 0x000fda0003f05270 */
[----:B------:R-:W-:Y:S05]  /*4d00*/  @P0 BRA `(.L_x_82) ;  /* 0x00000000005c0947 */ /* 0x000fea0003800000 */
[----:B------:R-:W1:Y:S02]  /*4d10*/  LDS R0, [UR8+0x18] ;  /* 0x00001808ff007984 */ /* 0x000e640008000800 */
[----:B-1----:R-:W-:-:S04]  /*4d20*/  LOP3.LUT R0, R0, R5, RZ, 0xc0, !PT ;  /* 0x0000000500007212 */ /* 0x002fc800078ec0ff */
[----:B------:R-:W-:-:S13]  /*4d30*/  ISETP.NE.AND P0, PT, R0, R5, PT ;  /* 0x000000050000720c */ /* 0x000fda0003f05270 */
[----:B------:R-:W-:Y:S05]  /*4d40*/  @P0 BRA `(.L_x_83) ;  /* 0x0000000000400947 */ /* 0x000fea0003800000 */
[----:B------:R-:W-:Y:S01]  /*4d50*/  R2UR UR4, R3 ;  /* 0x00000000030472ca */ /* 0x000fe200000e0000 */
[----:B------:R-:W1:Y:S01]  /*4d60*/  S2R R2, SR_LANEID ;  /* 0x0000000000027919 */ /* 0x000e620000000000 */
[----:B------:R-:W-:-:S04]  /*4d70*/  LOP3.LUT R5, RZ, R5, RZ, 0x33, !PT ;  /* 0x00000005ff057212 */ /* 0x000fc800078e33ff */
[----:B------:R-:W2:Y:S07]  /*4d80*/  REDUX UR6, R5 ;  /* 0x00000000050673c4 */ /* 0x000eae0000000000 */
[----:B------:R-:W-:-:S03]  /*4d90*/  ULOP3.LUT UR5, URZ, UR4, URZ, 0x33, !UPT ;  /* 0x00000004ff057292 */ /* 0x000fc6000f8e33ff */
[----:B------:R-:W-:Y:S02]  /*4da0*/  VOTEU.ANY UR4, UPT, PT ;  /* 0x0000000000047886 */ /* 0x000fe400038e0100 */
[----:B------:R-:W-:Y:S01]  /*4db0*/  UFLO.U32 UR4, UR4 ;  /* 0x00000004000472bd */ /* 0x000fe200080e0000 */
[----:B------:R-:W-:-:S04]  /*4dc0*/  IMAD.U32 R0, RZ, RZ, UR5 ;  /* 0x00000005ff007e24 */ /* 0x000fc8000f8e00ff */
[----:B------:R-:W3:Y:S02]  /*4dd0*/  REDUX UR7, R0 ;  /* 0x00000000000773c4 */ /* 0x000ee40000000000 */
[----:B------:R4:W-:Y:S01]  /*4de0*/  UTCATOMSWS.AND URZ, UR5 ;  /* 0x0000000500ff79e3 */ /* 0x0009e20008000000 */
[----:B-1----:R-:W-:Y:S01]  /*4df0*/  ISETP.EQ.U32.AND P0, PT, R2, UR4, PT ;  /* 0x0000000402007c0c */ /* 0x002fe2000bf02070 */
[----:B--2---:R-:W-:Y:S02]  /*4e00*/  IMAD.U32 R2, RZ, RZ, UR6 ;  /* 0x00000006ff027e24 */ /* 0x004fe4000f8e00ff */
[----:B---3--:R-:W-:-:S10]  /*4e10*/  IMAD.U32 R3, RZ, RZ, UR7 ;  /* 0x00000007ff037e24 */ /* 0x008fd4000f8e00ff */
[----:B------:R4:W-:Y:S04]  /*4e20*/  @P0 ATOMS.AND RZ, [UR8+0x14], R3 ;  /* 0x00001403ffff098c */ /* 0x0009e8000a800008 */
[----:B------:R4:W-:Y:S01]  /*4e30*/  @P0 ATOMS.AND RZ, [UR8+0x18], R2 ;  /* 0x00001802ffff098c */ /* 0x0009e2000a800008 */
[----:B------:R-:W-:Y:S05]  /*4e40*/  BRA `(.L_x_84) ;  /* 0x0000000000147947 */ /* 0x000fea0003800000 */
.L_x_83:
[----:B------:R-:W-:Y:S02]  /*4e50*/  MOV R2, 0x4e70 ;  /* 0x00004e7000027802 */ /* 0x000fe40000000f00 */
[----:B-----5:R-:W-:Y:S05]  /*4e60*/  CALL.REL.NOINC `($__internal_0_$__cuda_sm10x_tcgen05_guardrail_trap_col_being_dealloced_not_returned_by_alloc) ;  /* 0x0000005400ec7944 */ /* 0x020fea0003c00000 */
[----:B------:R-:W-:Y:S05]  /*4e70*/  BRA `(.L_x_84) ;  /* 0x0000000000087947 */ /* 0x000fea0003800000 */
.L_x_82:
[----:B------:R-:W-:Y:S02]  /*4e80*/  MOV R2, 0x4ea0 ;  /* 0x00004ea000027802 */ /* 0x000fe40000000f00 */
[----:B-----5:R-:W-:Y:S05]  /*4e90*/  CALL.REL.NOINC `($__internal_2_$__cuda_sm10x_tcgen05_guardrail_trap_unallocated_columns_being_dealloced) ;  /* 0x0000005400f87944 */ /* 0x020fea0003c00000 */
.L_x_84:
[----:B------:R-:W-:Y:S01]  /*4ea0*/  NOP ;  /* 0x0000000000007918 */ /* 0x000fe20000000000 */
[----:B----4-:R-:W-:Y:S05]  /*4eb0*/  EXIT ;  /* 0x000000000000794d */ /* 0x010fea0003800000 */
.L_x_56:
[----:B------:R-:W2:Y:S01]  /*4ec0*/  LDCU UR5, c[0x0][0x384] ;  /* 0x00007080ff0577ac */ /* 0x000ea20008000800 */
[----:B------:R-:W-:Y:S02]  /*4ed0*/  UISETP.NE.OR UP0, UPT, UR18, 0x3, !UP3 ;  /* 0x000000031200788c */ /* 0x000fe4000df05670 */
[----:B--2---:R-:W-:-:S07]  /*4ee0*/  UIADD3 UR5, UPT, UPT, UR5, 0x3f, URZ ;  /* 0x0000003f05057890 */ /* 0x004fce000fffe0ff */
[----:B------:R-:W-:Y:S05]  /*4ef0*/  BRA.U UP0, `(.L_x_85) ;  /* 0x0000001500b07547 */ /* 0x000fea000b800000 */
[----:B------:R-:W2:Y:S01]  /*4f00*/  LDCU UR46, c[0x0][0x388] ;  /* 0x00007100ff2e77ac */ /* 0x000ea20008000800 */
[----:B------:R-:W3:Y:S01]  /*4f10*/  S2UR UR9, SR_CgaCtaId ;  /* 0x00000000000979c3 */ /* 0x000ee20000008800 */
[----:B------:R-:W-:Y:S01]  /*4f20*/  IMAD.MOV.U32 R10, RZ, RZ, 0x1 ;  /* 0x00000001ff0a7424 */ /* 0x000fe200078e00ff */
[----:B------:R-:W-:Y:S01]  /*4f30*/  USHF.R.S32.HI UR4, URZ, 0x1f, UR5 ;  /* 0x0000001fff047899 */ /* 0x000fe20008011405 */
[----:B------:R-:W-:Y:S01]  /*4f40*/  IMAD.MOV.U32 R8, RZ, RZ, RZ ;  /* 0x000000ffff087224 */ /* 0x000fe200078e00ff */
[----:B------:R-:W-:Y:S01]  /*4f50*/  UMOV UR24, 0x400 ;  /* 0x0000040000187882 */ /* 0x000fe20000000000 */
[----:B------:R-:W4:Y:S03]  /*4f60*/  LDCU UR38, c[0x0][0x370] ;  /* 0x00006e00ff2677ac */ /* 0x000f260008000800 */
[----:B------:R-:W1:Y:S01]  /*4f70*/  LDC.64 R14, c[0x0][0x348] ;  /* 0x0000d200ff0e7b82 */ /* 0x000e620000000a00 */
[----:B------:R-:W-:Y:S01]  /*4f80*/  ULEA.HI UR4, UR4, UR5, URZ, 0x6 ;  /* 0x0000000504047291 */ /* 0x000fe2000f8f30ff */
[----:B------:R-:W4:Y:S03]  /*4f90*/  LDCU.128 UR32, c[0x0][0xc10] ;  /* 0x00018200ff2077ac */ /* 0x000f260008000c00 */
[----:B------:R-:W-:Y:S01]  /*4fa0*/  USHF.R.S32.HI UR28, URZ, 0x6, UR4 ;  /* 0x00000006ff1c7899 */ /* 0x000fe20008011404 */
[----:B--2---:R-:W-:Y:S01]  /*4fb0*/  IMAD.U32 R0, RZ, RZ, UR46 ;  /* 0x0000002eff007e24 */ /* 0x004fe2000f8e00ff */
[----:B------:R-:W2:Y:S04]  /*4fc0*/  LDCU UR37, c[0x0][0x374] ;  /* 0x00006e80ff2577ac */ /* 0x000ea80008000800 */
[----:B------:R-:W-:Y:S01]  /*4fd0*/  IMAD.U32 R3, RZ, RZ, UR28 ;  /* 0x0000001cff037e24 */ /* 0x000fe2000f8e00ff */
[----:B------:R-:W-:Y:S01]  /*4fe0*/  IABS R0, R0 ;  /* 0x0000000000007213 */ /* 0x000fe20000000000 */
[----:B------:R-:W4:Y:S03]  /*4ff0*/  LDCU.64 UR4, c[0x0][0x988] ;  /* 0x00013100ff0477ac */ /* 0x000f260008000a00 */
[----:B------:R-:W-:Y:S01]  /*5000*/  IABS R2, R3 ;  /* 0x0000000300027213 */ /* 0x000fe20000000000 */
[----:B---3--:R-:W-:Y:S01]  /*5010*/  ULEA UR24, UR9, UR24, 0x18 ;  /* 0x0000001809187291 */ /* 0x008fe2000f8ec0ff */
[----:B------:R-:W-:Y:S01]  /*5020*/  R2UR UR26, R0 ;  /* 0x00000000001a72ca */ /* 0x000fe200000e0000 */
[----:B------:R-:W3:Y:S01]  /*5030*/  LDCU.64 UR30, c[0x0][0x990] ;  /* 0x00013200ff1e77ac */ /* 0x000ee20008000a00 */
[----:B------:R-:W-:-:S02]  /*5040*/  R2UR UR27, R2 ;  /* 0x00000000021b72ca */ /* 0x000fc400000e0000 */
[----:B------:R-:W-:Y:S01]  /*5050*/  IABS R3, R3 ;  /* 0x0000000300037213 */ /* 0x000fe20000000000 */
[----:B------:R-:W1:Y:S01]  /*5060*/  LDCU UR17, c[0x0][0xc0c] ;  /* 0x00018180ff1177ac */ /* 0x000e620008000800 */
[----:B------:R-:W1:Y:S03]  /*5070*/  LDCU UR47, c[0x0][0xc20] ;  /* 0x00018400ff2f77ac */ /* 0x000e660008000800 */
[----:B------:R-:W-:-:S04]  /*5080*/  IMAD.MOV R3, RZ, RZ, -R3 ;  /* 0x000000ffff037224 */ /* 0x000fc800078e0a03 */
[----:B------:R-:W3:Y:S01]  /*5090*/  I2F.RP R4, UR26 ;  /* 0x0000001a00047d06 */ /* 0x000ee20008209400 */
[----:B----4-:R-:W-:Y:S01]  /*50a0*/  UISETP.NE.U32.AND UP0, UPT, UR4, URZ, UPT ;  /* 0x000000ff0400728c */ /* 0x010fe2000bf05070 */
[----:B------:R-:W-:Y:S01]  /*50b0*/  R2UR UR45, R3 ;  /* 0x00000000032d72ca */ /* 0x000fe200000e0000 */
[----:B------:R-:W4:Y:S01]  /*50c0*/  LDCU UR4, c[0x0][0xc30] ;  /* 0x00018600ff0477ac */ /* 0x000f220008000800 */
[----:B------:R-:W4:Y:S04]  /*50d0*/  LDCU UR36, c[0x0][0x38c] ;  /* 0x00007180ff2477ac */ /* 0x000f280008000800 */
[----:B------:R-:W1:Y:S01]  /*50e0*/  I2F.RP R2, UR27 ;  /* 0x0000001b00027d06 */ /* 0x000e620008209400 */
[----:B------:R-:W-:Y:S02]  /*50f0*/  UISETP.NE.AND.EX UP6, UPT, UR5, URZ, UPT, UP0 ;  /* 0x000000ff0500728c */ /* 0x000fe4000bfc5300 */
[----:B------:R-:W-:-:S02]  /*5100*/  UIMAD.WIDE.U32 UR10, UR38, UR32, URZ ;  /* 0x00000020260a72a5 */ /* 0x000fc4000f8e00ff */
[----:B--2---:R-:W-:-:S03]  /*5110*/  UIMAD.WIDE.U32 UR14, UR37, UR35, URZ ;  /* 0x00000023250e72a5 */ /* 0x004fc6000f8e00ff */
[----:B---3--:R-:W2:Y:S01]  /*5120*/  MUFU.RCP R0, R4 ;  /* 0x0000000400007308 */ /* 0x008ea20000001000 */
[----:B------:R-:W-:Y:S01]  /*5130*/  UMOV UR8, URZ ;  /* 0x000000ff00087c82 */ /* 0x000fe20008000000 */
[----:B------:R-:W-:Y:S02]  /*5140*/  UISETP.NE.AND UP0, UPT, UR39, 0x1, UPT ;  /* 0x000000012700788c */ /* 0x000fe4000bf05270 */
[----:B------:R-:W-:Y:S02]  /*5150*/  UISETP.NE.U32.AND UP0, UPT, UR30, URZ, UPT ;  /* 0x000000ff1e00728c */ /* 0x000fe4000bf05070 */
[----:B------:R-:W-:Y:S02]  /*5160*/  UIADD3 UR44, UPT, UPT, UR24, 0xe8, URZ ;  /* 0x000000e8182c7890 */ /* 0x000fe4000fffe0ff */
[----:B-1----:R-:W1:Y:S01]  /*5170*/  MUFU.RCP R2, R2 ;  /* 0x0000000200027308 */ /* 0x002e620000001000 */
[----:B------:R-:W-:Y:S02]  /*5180*/  UISETP.GE.AND UP3, UPT, UR39, 0x1, UPT ;  /* 0x000000012700788c */ /* 0x000fe4000bf66270 */
[----:B------:R-:W-:Y:S01]  /*5190*/  UISETP.NE.AND.EX UP4, UPT, UR31, URZ, UPT, UP0 ;  /* 0x000000ff1f00728c */ /* 0x000fe2000bf85300 */
[----:B------:R-:W-:Y:S01]  /*51a0*/  UMOV UR43, UR11 ;  /* 0x0000000b002b7c82 */ /* 0x000fe20008000000 */
[----:B------:R-:W-:Y:S01]  /*51b0*/  UMOV UR42, UR15 ;  /* 0x0000000f002a7c82 */ /* 0x000fe20008000000 */
[----:B------:R-:W-:Y:S01]  /*51c0*/  UISETP.NE.AND UP3, UPT, UR17, 0x1, UPT ;  /* 0x000000011100788c */ /* 0x000fe2000bf65270 */
[----:B--2---:R-:W-:Y:S01]  /*51d0*/  VIADD R0, R0, 0xffffffe ;  /* 0x0ffffffe00007836 */ /* 0x004fe20000000000 */
[----:B------:R-:W-:-:S02]  /*51e0*/  UISETP.NE.AND UP0, UPT, UR34, 0x1, UPT ;  /* 0x000000012200788c */ /* 0x000fc4000bf05270 */
[----:B------:R-:W-:Y:S01]  /*51f0*/  UISETP.NE.AND UP5, UPT, UR46, URZ, UPT ;  /* 0x000000ff2e00728c */ /* 0x000fe2000bfa5270 */
[----:B------:R-:W-:Y:S02]  /*5200*/  UMOV UR25, URZ ;  /* 0x000000ff00197c82 */ /* 0x000fe40008000000 */
[----:B------:R-:W2:Y:S01]  /*5210*/  F2I.FTZ.U32.TRUNC.NTZ R0, R0 ;  /* 0x0000000000007305 */ /* 0x000ea2000021f000 */
[----:B------:R-:W-:Y:S01]  /*5220*/  UPLOP3.LUT UP2, UPT, UPT, UPT, UPT, 0x40, 0x4 ;  /* 0x000000000004789c */ /* 0x000fe20003f4e870 */
[----:B-1----:R-:W-:Y:S01]  /*5230*/  VIADD R2, R2, 0xffffffe ;  /* 0x0ffffffe02027836 */ /* 0x002fe20000000000 */
[----:B------:R-:W1:Y:S01]  /*5240*/  LDCU.64 UR18, c[0x0][0xc28] ;  /* 0x00018500ff1277ac */ /* 0x000e620008000a00 */
[----:B------:R-:W-:-:S04]  /*5250*/  UPRMT UR44, URZ, 0x654, UR44 ;  /* 0x00000654ff2c7896 */ /* 0x000fc8000800002c */
[----:B------:R-:W3:Y:S01]  /*5260*/  F2I.FTZ.U32.TRUNC.NTZ R2, R2 ;  /* 0x0000000200027305 */ /* 0x000ee2000021f000 */
[----:B------:R-:W-:Y:S02]  /*5270*/  USHF.R.U32.HI UR43, URZ, UR33, UR43 ;  /* 0x00000021ff2b7299 */ /* 0x000fe4000801162b */
[----:B------:R-:W-:Y:S02]  /*5280*/  USHF.R.U32.HI UR42, URZ, UR47, UR42 ;  /* 0x0000002fff2a7299 */ /* 0x000fe4000801162a */
[----:B----4-:R-:W-:Y:S01]  /*5290*/  UISETP.NE.AND UP3, UPT, UR4, 0x1, UPT ;  /* 0x000000010400788c */ /* 0x010fe2000bf65270 */
[----:B--2---:R-:W-:Y:S01]  /*52a0*/  R2UR UR7, R0 ;  /* 0x00000000000772ca */ /* 0x004fe200000e0000 */
[----:B------:R-:W-:Y:S02]  /*52b0*/  UISETP.NE.AND UP0, UPT, UR36, URZ, UPT ;  /* 0x000000ff2400728c */ /* 0x000fe4000bf05270 */
[----:B------:R-:W-:Y:S01]  /*52c0*/  UISETP.NE.AND UP5, UPT, UR28, URZ, UPT ;  /* 0x000000ff1c00728c */ /* 0x000fe2000bfa5270 */
[----:B---3--:R-:W-:Y:S01]  /*52d0*/  R2UR UR9, R2 ;  /* 0x00000000020972ca */ /* 0x008fe200000e0000 */
[----:B------:R-:W-:-:S08]  /*52e0*/  IMAD.MOV.U32 R2, RZ, RZ, 0x2000 ;  /* 0x00002000ff027424 */ /* 0x000fd000078e00ff */
[----:B------:R-:W-:-:S04]  /*52f0*/  UIADD3 UR5, UPT, UPT, URZ, -UR7, URZ ;  /* 0x80000007ff057290 */ /* 0x000fc8000fffe0ff */
[----:B------:R-:W-:Y:S02]  /*5300*/  UIMAD UR5, UR5, UR26, URZ ;  /* 0x0000001a050572a4 */ /* 0x000fe4000f8e02ff */
[----:B------:R-:W-:-:S04]  /*5310*/  UIADD3 UR6, UPT, UPT, URZ, -UR9, URZ ;  /* 0x80000009ff067290 */ /* 0x000fc8000fffe0ff */
[----:B------:R-:W-:-:S03]  /*5320*/  UIMAD UR12, UR6, UR27, URZ ;  /* 0x0000001b060c72a4 */ /* 0x000fc6000f8e02ff */
[----:B------:R-:W-:Y:S01]  /*5330*/  UMOV UR6, URZ ;  /* 0x000000ff00067c82 */ /* 0x000fe20008000000 */
[----:B------:R-:W-:Y:S02]  /*5340*/  UIMAD.WIDE.U32 UR8, UR9, UR12, UR8 ;  /* 0x0000000c090872a5 */ /* 0x000fe4000f8e0008 */
[----:B------:R-:W-:-:S07]  /*5350*/  UIMAD.WIDE.U32 UR40, UR7, UR5, UR6 ;  /* 0x00000005072872a5 */ /* 0x000fce000f8e0006 */
[----:B------:R-:W-:Y:S01]  /*5360*/  UMOV UR40, UR41 ;  /* 0x0000002900287c82 */ /* 0x000fe20008000000 */
[----:B-1----:R-:W-:-:S05]  /*5370*/  UMOV UR41, UR9 ;  /* 0x0000000900297c82 */ /* 0x002fca0008000000 */
.L_x_94:
[----:B------:R-:W-:Y:S04]  /*5380*/  SHF.L.U32 R3, R8, 0x1f, RZ ;  /* 0x0000001f08037819 */ /* 0x000fe800000006ff */
[----:B------:R-:W1:Y:S02]  /*5390*/  SYNCS.PHASECHK.TRANS64.TRYWAIT P0, [UR24+0xe0], R3 ;  /* 0x0000e003ff0075a7 */ /* 0x000e640008001118 */
[----:B-12---:R-:W-:Y:S05]  /*53a0*/  @!P0 BRA `(.L_x_86) ;  /* 0x0000004c00b88947 */ /* 0x006fea0003800000 */
.L_x_171:
[----:B------:R-:W2:Y:S01]  /*53b0*/  LDS.128 R4, [UR24+0x120] ;  /* 0x00012018ff047984 */ /* 0x000ea20008000c00 */
[----:B------:R-:W-:Y:S01]  /*53c0*/  @!PT LDS RZ, [RZ] ;  /* 0x00000000fffff984 */ /* 0x000fe20000000800 */
[----:B------:R-:W-:Y:S01]  /*53d0*/  @!PT LDS RZ, [RZ] ;  /* 0x00000000fffff984 */ /* 0x000fe20000000800 */
[----:B------:R-:W-:Y:S01]  /*53e0*/  @!PT LDS RZ, [RZ] ;  /* 0x00000000fffff984 */ /* 0x000fe20000000800 */
[----:B------:R-:W-:Y:S01]  /*53f0*/  @!PT LDS RZ, [RZ] ;  /* 0x00000000fffff984 */ /* 0x000fe20000000800 */
[----:B------:R3:W-:Y:S06]  /*5400*/  MEMBAR.ALL.CTA ;  /* 0x0000000000007992 */ /* 0x0007ec0000008000 */
[----:B---3--:R-:W3:Y:S02]  /*5410*/  FENCE.VIEW.ASYNC.S ;  /* 0x00000000000073c6 */ /* 0x008ee40000000000 */
[----:B---3--:R-:W-:Y:S01]  /*5420*/  SYNCS.ARRIVE.TRANS64.RED.A1T0 RZ, [UR44], RZ ;  /* 0x000000ffffff79a7 */ /* 0x008fe2000810042c */
[----:B--2---:R-:W-:Y:S11]  /*5430*/  LOP3.LUT P0, RZ, R6, 0x1, RZ, 0xc0, !PT ;  /* 0x0000000106ff7812 */ /* 0x004ff6000780c0ff */
[----:B------:R-:W-:Y:S02]  /*5440*/  @!UPT UIADD3 URZ, UPT, UPT, URZ, URZ, URZ ;  /* 0x000000fffffff290 */ /* 0x000fe4000fffe0ff */
[----:B------:R-:W-:Y:S01]  /*5450*/  VOTEU.ANY UP0, P0 ;  /* 0x0000000000ff7886 */ /* 0x000fe20000000100 */
[----:B------:R-:W-:Y:S11]  /*5460*/  PLOP3.LUT P0, PT, PT, PT, UP0, 0x80, 0x8 ;  /* 0x000000000008781c */ /* 0x000ff60003f0f008 */
[----:B------:R-:W-:Y:S02]  /*5470*/  @!UPT UIADD3 URZ, UPT, UPT, URZ, URZ, URZ ;  /* 0x000000fffffff290 */ /* 0x000fe4000fffe0ff */
[----:B-1----:R-:W-:Y:S02]  /*5480*/  @P0 MOV R3, R4 ;  /* 0x0000000400030202 */ /* 0x002fe40000000f00 */
[----:B------:R-:W-:Y:S02]  /*5490*/  @P0 LOP3.LUT R0, R5, 0xffff, RZ, 0xc0, !PT ;  /* 0x0000ffff05000812 */ /* 0x000fe400078ec0ff */
[----:B------:R-:W-:Y:S02]  /*54a0*/  @P0 R2UR UR5, R3 ;  /* 0x00000000030502ca */ /* 0x000fe400000e0000 */
[----:B------:R-:W-:Y:S11]  /*54b0*/  @P0 R2UR UR4, R0 ;  /* 0x00000000000402ca */ /* 0x000ff600000e0000 */
[----:B------:R-:W-:Y:S02]  /*54c0*/  @UP0 UMOV UR16, UR5 ;  /* 0x0000000500100c82 */ /* 0x000fe40008000000 */
[----:B------:R-:W-:Y:S01]  /*54d0*/  @UP0 UMOV UR15, UR4 ;  /* 0x00000004000f0c82 */ /* 0x000fe20008000000 */
[----:B------:R-:W-:Y:S09]  /*54e0*/  UISETP.GE.AND UP0, UPT, UR39, 0x1, UPT ;  /* 0x000000012700788c */ /* 0x000ff2000bf06270 */
[----:B------:R-:W-:Y:S05]  /*54f0*/  BRA.U !UP0, `(.L_x_87) ;  /* 0x0000000108c07547 */ /* 0x000fea000b800000 */
[----:B------:R-:W-:Y:S02]  /*5500*/  UIMAD.WIDE.U32 UR8, UR15, UR35, URZ ;  /* 0x000000230f0872a5 */ /* 0x000fe4000f8e00ff */
[----:B------:R-:W-:Y:S02]  /*5510*/  UP2UR UR14, UPR, URZ, 0x4 ;  /* 0x00000004ff0e7883 */ /* 0x000fe40008000000 */
[----:B------:R-:W-:Y:S02]  /*5520*/  UISETP.NE.AND UP2, UPT, UR34, 0x1, UPT ;  /* 0x000000012200788c */ /* 0x000fe4000bf45270 */
[----:B------:R-:W-:Y:S02]  /*5530*/  UIMAD.WIDE.U32 UR10, UR16, UR32, URZ ;  /* 0x00000020100a72a5 */ /* 0x000fe4000f8e00ff */
[----:B------:R-:W-:Y:S02]  /*5540*/  USEL UR4, UR37, UR42, !UP2 ;  /* 0x0000002a25047287 */ /* 0x000fe4000d000000 */
[----:B------:R-:W-:Y:S02]  /*5550*/  UISETP.NE.AND UP0, UPT, UR17, 0x1, UPT ;  /* 0x000000011100788c */ /* 0x000fe4000bf05270 */
[----:B------:R-:W-:Y:S02]  /*5560*/  UP2UR UR23, UPR, URZ, 0x2 ;  /* 0x00000002ff177883 */ /* 0x000fe40008000000 */
[----:B------:R-:W-:Y:S02]  /*5570*/  UISETP.NE.AND UP1, UPT, UR39, 0x1, UPT ;  /* 0x000000012700788c */ /* 0x000fe4000bf25270 */
[----:B------:R-:W-:Y:S02]  /*5580*/  UIMAD.WIDE.U32 UR12, UR4, UR18, URZ ;  /* 0x00000012040c72a5 */ /* 0x000fe4000f8e00ff */
[----:B------:R-:W-:Y:S01]  /*5590*/  USEL UR7, UR38, UR43, !UP0 ;  /* 0x0000002b26077287 */ /* 0x000fe2000c000000 */
[----:B------:R-:W-:Y:S02]  /*55a0*/  UMOV UR5, UR9 ;  /* 0x0000000900057c82 */ /* 0x000fe40008000000 */
[----:B------:R-:W-:Y:S02]  /*55b0*/  USHF.R.U32.HI UR6, URZ, UR47, UR5 ;  /* 0x0000002fff067299 */ /* 0x000fe40008011605 */
[----:B------:R-:W-:Y:S02]  /*55c0*/  UIMAD.WIDE.U32 UR20, UR7, UR18, URZ ;  /* 0x00000012071472a5 */ /* 0x000fe4000f8e00ff */
[----:B------:R-:W-:Y:S02]  /*55d0*/  USEL UR6, UR15, UR6, !UP2 ;  /* 0x000000060f067287 */ /* 0x000fe4000d000000 */
[----:B------:R-:W-:Y:S01]  /*55e0*/  UISETP.NE.AND UP2, UPT, UR14, URZ, UPT ;  /* 0x000000ff0e00728c */ /* 0x000fe2000bf45270 */
[----:B------:R-:W-:Y:S01]  /*55f0*/  UMOV UR5, UR11 ;  /* 0x0000000b00057c82 */ /* 0x000fe20008000000 */
[----:B------:R-:W-:Y:S02]  /*5600*/  UIMAD.WIDE.U32 UR10, UR6, UR18, URZ ;  /* 0x00000012060a72a5 */ /* 0x000fe4000f8e00ff */
[----:B------:R-:W-:Y:S03]  /*5610*/  USHF.R.U32.HI UR8, URZ, UR33, UR5 ;  /* 0x00000021ff087299 */ /* 0x000fe60008011605 */
[----:B------:R-:W-:Y:S02]  /*5620*/  UMOV UR5, UR13 ;  /* 0x0000000d00057c82 */ /* 0x000fe40008000000 */
[----:B------:R-:W-:Y:S03]  /*5630*/  @UP1 USHF.R.U32.HI UR4, URZ, UR19, UR5 ;  /* 0x00000013ff041299 */ /* 0x000fe60008011605 */
[----:B------:R-:W-:Y:S01]  /*5640*/  UMOV UR5, UR21 ;  /* 0x0000001500057c82 */ /* 0x000fe20008000000 */
[----:B------:R-:W-:Y:S02]  /*5650*/  UIMAD UR4, UR39, UR4, URZ ;  /* 0x00000004270472a4 */ /* 0x000fe4000f8e02ff */
[----:B------:R-:W-:Y:S02]  /*5660*/  @UP1 USHF.R.U32.HI UR7, URZ, UR19, UR5 ;  /* 0x00000013ff071299 */ /* 0x000fe40008011605 */
[----:B------:R-:W-:Y:S02]  /*5670*/  USEL UR5, UR16, UR8, !UP0 ;  /* 0x0000000810057287 */ /* 0x000fe4000c000000 */
[----:B------:R-:W-:Y:S02]  /*5680*/  UIMAD UR8, UR39, UR7, URZ ;  /* 0x00000007270872a4 */ /* 0x000fe4000f8e02ff */
[----:B------:R-:W-:Y:S03]  /*5690*/  UISETP.GE.AND UP0, UPT, UR6, UR4, UPT ;  /* 0x000000040600728c */ /* 0x000fe6000bf06270 */
[----:B------:R-:W-:Y:S01]  /*56a0*/  UMOV UR4, UR11 ;  /* 0x0000000b00047c82 */ /* 0x000fe20008000000 */
[----:B------:R-:W-:Y:S02]  /*56b0*/  UISETP.GE.OR UP0, UPT, UR5, UR8, UP0 ;  /* 0x000000080500728c */ /* 0x000fe40008706670 */
[----:B------:R-:W-:Y:S02]  /*56c0*/  USHF.R.U32.HI UR4, URZ, UR19, UR4 ;  /* 0x00000013ff047299 */ /* 0x000fe40008011604 */
[----:B------:R-:W-:Y:S02]  /*56d0*/  UIMAD.WIDE.U32 UR8, UR5, UR18, URZ ;  /* 0x00000012050872a5 */ /* 0x000fe4000f8e00ff */
[----:B------:R-:W-:Y:S04]  /*56e0*/  USEL UR10, UR6, UR4, !UP1 ;  /* 0x00000004060a7287 */ /* 0x000fe8000c800000 */
[----:B------:R-:W-:Y:S01]  /*56f0*/  UIADD3 UR11, UPT, UPT, -UR10, URZ, URZ ;  /* 0x000000ff0a0b7290 */ /* 0x000fe2000fffe1ff */
[----:B------:R-:W-:Y:S02]  /*5700*/  @!UP0 UMOV UR4, UR9 ;  /* 0x0000000900048c82 */ /* 0x000fe40008000000 */
[----:B------:R-:W-:Y:S02]  /*5710*/  @!UP0 USHF.R.U32.HI UR4, URZ, UR19, UR4 ;  /* 0x00000013ff048299 */ /* 0x000fe40008011604 */
[----:B------:R-:W-:Y:S02]  /*5720*/  UIMAD UR8, UR39, UR11, UR6 ;  /* 0x0000000b270872a4 */ /* 0x000fe4000f8e0206 */
[----:B------:R-:W-:Y:S02]  /*5730*/  @!UP0 USEL UR4, UR5, UR4, !UP1 ;  /* 0x0000000405048287 */ /* 0x000fe4000c800000 */
[----:B------:R-:W-:Y:S02]  /*5740*/  UISETP.NE.AND UP1, UPT, UR23, URZ, UPT ;  /* 0x000000ff1700728c */ /* 0x000fe4000bf25270 */
[----:B------:R-:W-:Y:S02]  /*5750*/  @!UP0 UIMAD UR8, UR7, UR8, UR4 ;  /* 0x00000008070882a4 */ /* 0x000fe4000f8e0204 */
[----:B------:R-:W-:Y:S02]  /*5760*/  @!UP0 UIADD3 UR9, UPT, UPT, UR10, -UR4, URZ ;  /* 0x800000040a098290 */ /* 0x000fe4000fffe0ff */
[----:B------:R-:W-:Y:S02]  /*5770*/  UIADD3 UR4, UPT, UPT, -UR5, URZ, URZ ;  /* 0x000000ff05047290 */ /* 0x000fe4000fffe1ff */
[----:B------:R-:W-:Y:S02]  /*5780*/  UIADD3 UR7, UPT, UPT, -UR6, URZ, URZ ;  /* 0x000000ff06077290 */ /* 0x000fe4000fffe1ff */
[----:B------:R-:W-:Y:S02]  /*5790*/  @!UP0 UIMAD UR6, UR9, UR39, UR5 ;  /* 0x00000027090682a4 */ /* 0x000fe4000f8e0205 */
[----:B------:R-:W-:Y:S02]  /*57a0*/  UIMAD UR16, UR17, UR4, UR16 ;  /* 0x00000004111072a4 */ /* 0x000fe4000f8e0210 */
[----:B------:R-:W-:Y:S01]  /*57b0*/  UIMAD UR15, UR34, UR7, UR15 ;  /* 0x00000007220f72a4 */ /* 0x000fe2000f8e020f */
[----:B------:R-:W-:Y:S02]  /*57c0*/  @!UP0 UMOV UR5, UR8 ;  /* 0x0000000800058c82 */ /* 0x000fe40008000000 */
[----:B------:R-:W-:Y:S02]  /*57d0*/  UIMAD UR16, UR5, UR17, UR16 ;  /* 0x00000011051072a4 */ /* 0x000fe4000f8e0210 */
[----:B------:R-:W-:Y:S11]  /*57e0*/  UIMAD UR15, UR6, UR34, UR15 ;  /* 0x00000022060f72a4 */ /* 0x000ff6000f8e020f */
[----:B------:R-:W-:Y:S01]  /*57f0*/  @!UPT UIADD3 URZ, UPT, UPT, URZ, URZ, URZ ;  /* 0x000000fffffff290 */ /* 0x000fe2000fffe0ff */
.L_x_87:
[----:B------:R-:W1:Y:S01]  /*5800*/  @!UP3 LDCU.128 UR8, c[0x0][0xc10] ;  /* 0x00018200ff08b7ac */ /* 0x000e620008000c00 */
[----:B------:R-:W-:Y:S04]  /*5810*/  MOV R0, UR22 ;  /* 0x0000001600007c02 */ /* 0x000fe80008000f00 */
[----:B------:R-:W-:Y:S01]  /*5820*/  IABS R0, R0 ;  /* 0x0000000000007213 */ /* 0x000fe20000000000 */
[----:B------:R-:W2:Y:S01]  /*5830*/  @!UP3 LDCU UR5, c[0x0][0xc0c] ;  /* 0x00018180ff05b7ac */ /* 0x000ea20008000800 */
[----:B-1----:R-:W-:Y:S07]  /*5840*/  UIMAD.WIDE.U32 UR6, UR16, UR8, URZ ;  /* 0x00000008100672a5 */ /* 0x002fee000f8e00ff */
[----:B------:R-:W-:Y:S01]  /*5850*/  @!UP3 UMOV UR4, UR7 ;  /* 0x000000070004bc82 */ /* 0x000fe20008000000 */
[----:B--2---:R-:W-:Y:S02]  /*5860*/  @!UP3 UISETP.NE.AND UP0, UPT, UR5, 0x1, UPT ;  /* 0x000000010500b88c */ /* 0x004fe4000bf05270 */
[----:B------:R-:W-:Y:S02]  /*5870*/  @!UP3 USHF.R.U32.HI UR4, URZ, UR9, UR4 ;  /* 0x00000009ff04b299 */ /* 0x000fe40008011604 */
[----:B------:R-:W-:Y:S02]  /*5880*/  UIMAD.WIDE.U32 UR6, UR15, UR11, URZ ;  /* 0x0000000b0f0672a5 */ /* 0x000fe4000f8e00ff */
[----:B------:R-:W-:Y:S02]  /*5890*/  @!UP3 USEL UR8, UR16, UR4, !UP0 ;  /* 0x000000041008b287 */ /* 0x000fe4000c000000 */
[----:B------:R-:W-:Y:S03]  /*58a0*/  @!UP3 UISETP.NE.AND UP0, UPT, UR10, 0x1, UPT ;  /* 0x000000010a00b88c */ /* 0x000fe6000bf05270 */
[----:B------:R-:W-:Y:S02]  /*58b0*/  @!UP3 UMOV UR6, UR7 ;  /* 0x000000070006bc82 */ /* 0x000fe40008000000 */
[----:B------:R-:W1:Y:S02]  /*58c0*/  @!UP3 LDCU UR4, c[0x0][0xc20] ;  /* 0x00018400ff04b7ac */ /* 0x000e640008000800 */
[----:B-1----:R-:W-:Y:S04]  /*58d0*/  @!UP3 USHF.R.U32.HI UR6, URZ, UR4, UR6 ;  /* 0x00000004ff06b299 */ /* 0x002fe80008011606 */
[----:B------:R-:W-:Y:S04]  /*58e0*/  @!UP3 USEL UR6, UR15, UR6, !UP0 ;  /* 0x000000060f06b287 */ /* 0x000fe8000c000000 */
[----:B------:R-:W-:Y:S02]  /*58f0*/  @!UP3 UIADD3 UR4, UPT, UPT, -UR8, UR6, URZ ;  /* 0x000000060804b290 */ /* 0x000fe4000fffe1ff */
[----:B------:R-:W-:Y:S02]  /*5900*/  @!UP3 UIADD3 UR6, UPT, UPT, UR8, -UR6, URZ ;  /* 0x800000060806b290 */ /* 0x000fe4000fffe0ff */
[----:B------:R-:W-:Y:S02]  /*5910*/  @!UP3 UIMAD UR16, UR4, UR5, UR16 ;  /* 0x000000050410b2a4 */ /* 0x000fe4000f8e0210 */
[----:B------:R-:W-:Y:S01]  /*5920*/  @!UP3 UIMAD UR15, UR6, UR10, UR15 ;  /* 0x0000000a060fb2a4 */ /* 0x000fe2000f8e020f */
[----:B------:R-:W-:Y:S11]  /*5930*/  BRA.U UP2, `(.L_x_88) ;  /* 0x0000000102107547 */ /* 0x000ff6000b800000 */
[----:B------:R-:W-:Y:S04]  /*5940*/  MOV R3, UR54 ;  /* 0x0000003600037c02 */ /* 0x000fe80008000f00 */
[----:B------:R-:W-:Y:S04]  /*5950*/  SHF.L.U32 R12, R3, 0x1f, RZ ;  /* 0x0000001f030c7819 */ /* 0x000fe800000006ff */
[----:B------:R-:W1:Y:S02]  /*5960*/  SYNCS.PHASECHK.TRANS64.TRYWAIT P1, [UR24+0xd8], R12 ;  /* 0x0000d80cff0075a7 */ /* 0x000e640008021118 */
[----:B-1----:R-:W-:Y:S05]  /*5970*/  @!P1 BRA `(.L_x_89) ;  /* 0x00000048005c9947 */ /* 0x002fea0003800000 */
.L_x_88:
[----:B------:R-:W-:Y:S01]  /*5980*/  UISETP.NE.AND UP2, UPT, UR46, URZ, UPT ;  /* 0x000000ff2e00728c */ /* 0x000fe2000bf45270 */
[----:B------:R-:W-:Y:S01]  /*5990*/  R2UR UR4, R0 ;  /* 0x00000000000472ca */ /* 0x000fe200000e0000 */
[----:B------:R-:W-:Y:S11]  /*59a0*/  USHF.L.U32 UR11, UR29, 0x7, URZ ;  /* 0x000000071d0b7899 */ /* 0x000ff600080006ff */
[----:B------:R-:W-:Y:S01]  /*59b0*/  @!UPT UIADD3 URZ, UPT, UPT, URZ, URZ, URZ ;  /* 0x000000fffffff290 */ /* 0x000fe2000fffe0ff */
[----:B------:R-:W-:Y:S07]  /*59c0*/  UIMAD.WIDE.U32 UR6, UR41, UR4, URZ ;  /* 0x00000004290672a5 */ /* 0x000fee000f8e00ff */
[----:B------:R-:W-:Y:S02]  /*59d0*/  UMOV UR12, UR7 ;  /* 0x00000007000c7c82 */ /* 0x000fe40008000000 */
[----:B------:R-:W-:Y:S04]  /*59e0*/  UIMAD UR4, UR12, UR45, UR4 ;  /* 0x0000002d0c0472a4 */ /* 0x000fe8000f8e0204 */
[----:B------:R-:W-:Y:S11]  /*59f0*/  UISETP.GT.U32.AND UP0, UPT, UR27, UR4, UPT ;  /* 0x000000041b00728c */ /* 0x000ff6000bf04070 */
[----:B------:R-:W-:Y:S02]  /*5a00*/  @!UP0 UIADD3 UR4, UPT, UPT, UR4, -UR27, URZ ;  /* 0x8000001b04048290 */ /* 0x000fe4000fffe0ff */
[----:B------:R-:W-:Y:S02]  /*5a10*/  @!UP0 UIADD3 UR12, UPT, UPT, UR12, 0x1, URZ ;  /* 0x000000010c0c8890 */ /* 0x000fe4000fffe0ff */
[----:B------:R-:W-:Y:S02]  /*5a20*/  UISETP.GE.U32.AND UP0, UPT, UR4, UR27, UPT ;  /* 0x0000001b0400728c */ /* 0x000fe4000bf06070 */
[----:B------:R-:W-:Y:S09]  /*5a30*/  ULOP3.LUT UR4, UR22, UR28, URZ, 0x3c, !UPT ;  /* 0x0000001c16047292 */ /* 0x000ff2000f8e3cff */
[----:B------:R-:W-:Y:S02]  /*5a40*/  @UP0 UIADD3 UR12, UPT, UPT, UR12, 0x1, URZ ;  /* 0x000000010c0c0890 */ /* 0x000fe4000fffe0ff */
[----:B------:R-:W-:Y:S11]  /*5a50*/  UISETP.GE.AND UP0, UPT, UR4, URZ, UPT ;  /* 0x000000ff0400728c */ /* 0x000ff6000bf06270 */
[----:B------:R-:W-:Y:S02]  /*5a60*/  @!UP0 UIADD3 UR12, UPT, UPT, -UR12, URZ, URZ ;  /* 0x000000ff0c0c8290 */ /* 0x000fe4000fffe1ff */
[----:B------:R-:W-:Y:S06]  /*5a70*/  @!UP5 ULOP3.LUT UR12, URZ, UR28, URZ, 0x33, !UPT ;  /* 0x0000001cff0cd292 */ /* 0x000fec000f8e33ff */
[----:B------:R-:W-:Y:S05]  /*5a80*/  IMAD.U32 R0, RZ, RZ, UR12 ;  /* 0x0000000cff007e24 */ /* 0x000fea000f8e00ff */
[----:B------:R-:W-:Y:S04]  /*5a90*/  IABS R0, R0 ;  /* 0x0000000000007213 */ /* 0x000fe80000000000 */
[----:B------:R-:W-:Y:S01]  /*5aa0*/  R2UR UR4, R0 ;  /* 0x00000000000472ca */ /* 0x000fe200000e0000 */
[----:B------:R-:W-:Y:S05]  /*5ab0*/  IMAD.U32 R0, RZ, RZ, UR36 ;  /* 0x00000024ff007e24 */ /* 0x000fea000f8e00ff */
[----:B------:R-:W-:Y:S04]  /*5ac0*/  IABS R9, R0 ;  /* 0x0000000000097213 */ /* 0x000fe80000000000 */
[----:B------:R-:W2:Y:S03]  /*5ad0*/  I2F.RP R16, R9 ;  /* 0x0000000900107306 */ /* 0x000ea60000209400 */
[----:B------:R-:W-:Y:S07]  /*5ae0*/  UIMAD.WIDE.U32 UR6, UR40, UR4, URZ ;  /* 0x00000004280672a5 */ /* 0x000fee000f8e00ff */
[----:B------:R-:W-:Y:S02]  /*5af0*/  UMOV UR13, UR7 ;  /* 0x00000007000d7c82 */ /* 0x000fe40008000000 */
[----:B------:R-:W-:Y:S01]  /*5b00*/  UIADD3 UR5, UPT, UPT, -UR13, URZ, URZ ;  /* 0x000000ff0d057290 */ /* 0x000fe2000fffe1ff */
[----:B--2---:R-:W2:Y:S03]  /*5b10*/  MUFU.RCP R0, R16 ;  /* 0x0000001000007308 */ /* 0x004ea60000001000 */
[----:B------:R-:W-:Y:S04]  /*5b20*/  UIMAD UR4, UR26, UR5, UR4 ;  /* 0x000000051a0472a4 */ /* 0x000fe8000f8e0204 */
[----:B------:R-:W-:Y:S11]  /*5b30*/  UISETP.GT.U32.AND UP0, UPT, UR26, UR4, UPT ;  /* 0x000000041a00728c */ /* 0x000ff6000bf04070 */
[----:B------:R-:W-:Y:S01]  /*5b40*/  @!UP0 UIADD3 UR4, UPT, UPT, UR4, -UR26, URZ ;  /* 0x8000001a04048290 */ /* 0x000fe2000fffe0ff */
[----:B--2---:R-:W-:Y:S01]  /*5b50*/  VIADD R11, R0, 0xffffffe ;  /* 0x0ffffffe000b7836 */ /* 0x004fe20000000000 */
[----:B------:R-:W-:Y:S02]  /*5b60*/  @!UP0 UIADD3 UR13, UPT, UPT, UR13, 0x1, URZ ;  /* 0x000000010d0d8890 */ /* 0x000fe4000fffe0ff */
[----:B------:R-:W-:Y:S01]  /*5b70*/  UISETP.GE.U32.AND UP0, UPT, UR4, UR26, UPT ;  /* 0x0000001a0400728c */ /* 0x000fe2000bf06070 */
[----:B------:R-:W1:Y:S01]  /*5b80*/  F2I.FTZ.U32.TRUNC.NTZ R13, R11 ;  /* 0x0000000b000d7305 */ /* 0x000e62000021f000 */
[----:B------:R-:W-:Y:S09]  /*5b90*/  ULOP3.LUT UR4, UR12, UR46, URZ, 0x3c, !UPT ;  /* 0x0000002e0c047292 */ /* 0x000ff2000f8e3cff */
[----:B------:R-:W-:Y:S02]  /*5ba0*/  @UP0 UIADD3 UR13, UPT, UPT, UR13, 0x1, URZ ;  /* 0x000000010d0d0890 */ /* 0x000fe4000fffe0ff */
[----:B------:R-:W-:Y:S01]  /*5bb0*/  UISETP.GE.AND UP0, UPT, UR4, URZ, UPT ;  /* 0x000000ff0400728c */ /* 0x000fe2000bf06270 */
[----:B-1----:R-:W-:Y:S05]  /*5bc0*/  IADD3 R12, PT, PT, RZ, -R13, RZ ;  /* 0x8000000dff0c7210 */ /* 0x002fea0007ffe0ff */
[----:B------:R-:W-:Y:S02]  /*5bd0*/  IMAD R3, R12, R9, RZ ;  /* 0x000000090c037224 */ /* 0x000fe400078e02ff */
[----:B------:R-:W-:Y:S03]  /*5be0*/  IMAD.MOV.U32 R12, RZ, RZ, RZ ;  /* 0x000000ffff0c7224 */ /* 0x000fe600078e00ff */
[----:B------:R-:W-:Y:S02]  /*5bf0*/  @!UP0 UIADD3 UR13, UPT, UPT, -UR13, URZ, URZ ;  /* 0x000000ff0d0d8290 */ /* 0x000fe4000fffe1ff */
[----:B------:R-:W-:Y:S01]  /*5c00*/  @!UP2 ULOP3.LUT UR13, URZ, UR46, URZ, 0x33, !UPT ;  /* 0x0000002eff0da292 */ /* 0x000fe2000f8e33ff */
[----:B------:R-:W-:Y:S01]  /*5c10*/  IMAD.HI.U32 R13, R13, R3, R12 ;  /* 0x000000030d0d7227 */ /* 0x000fe200078e000c */
[----:B------:R-:W-:Y:S02]  /*5c20*/  UISETP.NE.AND UP2, UPT, UR36, URZ, UPT ;  /* 0x000000ff2400728c */ /* 0x000fe4000bf45270 */
[----:B------:R-:W-:Y:S02]  /*5c30*/  ULOP3.LUT UR4, UR13, UR36, URZ, 0x3c, !UPT ;  /* 0x000000240d047292 */ /* 0x000fe4000f8e3cff */
[----:B------:R-:W-:Y:S02]  /*5c40*/  IMAD.U32 R0, RZ, RZ, UR13 ;  /* 0x0000000dff007e24 */ /* 0x000fe4000f8e00ff */
[----:B------:R-:W-:Y:S02]  /*5c50*/  UISETP.GE.AND UP0, UPT, UR4, URZ, UPT ;  /* 0x000000ff0400728c */ /* 0x000fe4000bf06270 */
[----:B------:R-:W-:Y:S01]  /*5c60*/  UIADD3 UR4, UPT, UPT, -UR12, URZ, URZ ;  /* 0x000000ff0c047290 */ /* 0x000fe2000fffe1ff */
[----:B------:R-:W-:Y:S03]  /*5c70*/  IABS R0, R0 ;  /* 0x0000000000007213 */ /* 0x000fe60000000000 */
[----:B------:R-:W-:Y:S02]  /*5c80*/  UIMAD UR5, UR28, UR4, UR22 ;  /* 0x000000041c0572a4 */ /* 0x000fe4000f8e0216 */
[----:B------:R-:W-:Y:S01]  /*5c90*/  UIADD3 UR4, UPT, UPT, -UR13, URZ, URZ ;  /* 0x000000ff0d047290 */ /* 0x000fe2000fffe1ff */
[----:B------:R-:W-:Y:S01]  /*5ca0*/  IMAD.HI.U32 R13, R13, R0, RZ ;  /* 0x000000000d0d7227 */ /* 0x000fe200078e00ff */
[----:B------:R-:W-:Y:S02]  /*5cb0*/  USHF.L.U32 UR23, UR5, 0x6, URZ ;  /* 0x0000000605177899 */ /* 0x000fe400080006ff */
[----:B------:R-:W-:Y:S02]  /*5cc0*/  UIMAD UR12, UR46, UR4, UR12 ;  /* 0x000000042e0c72a4 */ /* 0x000fe4000f8e020c */
[----:B------:R-:W-:Y:S05]  /*5cd0*/  IADD3 R3, PT, PT, -R13, RZ, RZ ;  /* 0x000000ff0d037210 */ /* 0x000fea0007ffe1ff */
[C---:B------:R-:W-:Y:S05]  /*5ce0*/  IMAD R0, R9.reuse, R3, R0 ;  /* 0x0000000309007224 */ /* 0x040fea00078e0200 */
[----:B------:R-:W-:Y:S11]  /*5cf0*/  ISETP.GT.U32.AND P1, PT, R9, R0, PT ;  /* 0x000000000900720c */ /* 0x000ff60003f24070 */
[----:B------:R-:W-:Y:S02]  /*5d00*/  @!UPT UIADD3 URZ, UPT, UPT, URZ, URZ, URZ ;  /* 0x000000fffffff290 */ /* 0x000fe4000fffe0ff */
[----:B------:R-:W-:Y:S02]  /*5d10*/  @!P1 IMAD.IADD R0, R0, 0x1, -R9 ;  /* 0x0000000100009824 */ /* 0x000fe400078e0a09 */
[----:B------:R-:W-:Y:S01]  /*5d20*/  @!P1 VIADD R13, R13, 0x1 ;  /* 0x000000010d0d9836 */ /* 0x000fe20000000000 */
[----:B------:R-:W-:Y:S02]  /*5d30*/  ISETP.NE.U32.AND P1, PT, RZ, UR30, PT ;  /* 0x0000001eff007c0c */ /* 0x000fe4000bf25070 */
[----:B------:R-:W-:Y:S02]  /*5d40*/  ISETP.GE.U32.AND P2, PT, R0, R9, PT ;  /* 0x000000090000720c */ /* 0x000fe40003f46070 */
[----:B------:R-:W-:Y:S11]  /*5d50*/  ISETP.NE.AND.EX P1, PT, RZ, UR31, PT, P1 ;  /* 0x0000001fff007c0c */ /* 0x000ff6000bf25310 */
[----:B------:R-:W-:Y:S04]  /*5d60*/  @P2 IADD3 R13, PT, PT, R13, 0x1, RZ ;  /* 0x000000010d0d2810 */ /* 0x000fe80007ffe0ff */
[----:B------:R-:W-:Y:S11]  /*5d70*/  R2UR UR14, R13 ;  /* 0x000000000d0e72ca */ /* 0x000ff600000e0000 */
[----:B------:R-:W-:Y:S02]  /*5d80*/  @!UPT UIADD3 URZ, UPT, UPT, URZ, URZ, URZ ;  /* 0x000000fffffff290 */ /* 0x000fe4000fffe0ff */
[----:B------:R-:W-:Y:S02]  /*5d90*/  @!UP0 UIADD3 UR14, UPT, UPT, -UR14, URZ, URZ ;  /* 0x000000ff0e0e8290 */ /* 0x000fe4000fffe1ff */
[----:B------:R-:W-:Y:S04]  /*5da0*/  @!UP2 ULOP3.LUT UR14, URZ, UR36, URZ, 0x33, !UPT ;  /* 0x00000024ff0ea292 */ /* 0x000fe8000f8e33ff */
[----:B------:R-:W-:Y:S04]  /*5db0*/  UIADD3 UR6, UPT, UPT, -UR14, URZ, URZ ;  /* 0x000000ff0e067290 */ /* 0x000fe8000fffe1ff */
[----:B------:R-:W-:Y:S01]  /*5dc0*/  UIMAD UR13, UR36, UR6, UR13 ;  /* 0x00000006240d72a4 */ /* 0x000fe2000f8e020d */
[----:B------:R-:W-:Y:S11]  /*5dd0*/  BRA.U !UP4, `(.L_x_90) ;  /* 0x000000010c387547 */ /* 0x000ff6000b800000 */
[----:B------:R-:W-:Y:S01]  /*5de0*/  UPLOP3.LUT UP1, UPT, UPT, UPT, UP6, 0x80, 0x8 ;  /* 0x000000000008789c */ /* 0x000fe20003f2f060 */
[----:B------:R-:W-:Y:S01]  /*5df0*/  HFMA2 R0, -RZ, RZ, 0, 5.9604644775390625e-08 ;  /* 0x00000001ff007431 */ /* 0x000fe200000001ff */
[----:B------:R-:W1:Y:S01]  /*5e00*/  LDCU.64 UR8, c[0x0][0x358] ;  /* 0x00006b00ff0877ac */ /* 0x000e620008000a00 */
[----:B------:R-:W-:Y:S03]  /*5e10*/  IMAD.MOV.U32 R91, RZ, RZ, 0x1 ;  /* 0x00000001ff5b7424 */ /* 0x000fe600078e00ff */
[----:B------:R-:W-:Y:S05]  /*5e20*/  PLOP3.LUT P2, PT, PT, PT, UP1, 0x80, 0x8 ;  /* 0x000000000008781c */ /* 0x000fea0003f4f018 */
[----:B------:R-:W2:Y:S01]  /*5e30*/  @UP1 LDCU.64 UR4, c[0x0][0x988] ;  /* 0x00013100ff0417ac */ /* 0x000ea20008000a00 */
[----:B------:R-:W-:Y:S07]  /*5e40*/  @UP1 UIMAD UR6, UR50, UR30, URZ ;  /* 0x0000001e320612a4 */ /* 0x000fee000f8e02ff */
[----:B------:R-:W-:Y:S01]  /*5e50*/  @!P2 PRMT R91, R0, 0x7610, R91 ;  /* 0x00007610005ba816 */ /* 0x000fe2000000005b */
[----:B--2---:R-:W-:Y:S06]  /*5e60*/  @UP1 UIMAD.WIDE UR4, UR6, 0x4, UR4 ;  /* 0x00000004060418a5 */ /* 0x004fec000f8e0204 */
[----:B------:R-:W-:Y:S01]  /*5e70*/  IMAD.U32 R12, RZ, RZ, UR4 ;  /* 0x00000004ff0c7e24 */ /* 0x000fe2000f8e00ff */
[----:B------:R-:W-:Y:S04]  /*5e80*/  MOV R13, UR5 ;  /* 0x00000005000d7c02 */ /* 0x000fe80008000f00 */
[----:B------:R-:W2:Y:S01]  /*5e90*/  @!UP1 LDCU UR4, c[0x0][0x980] ;  /* 0x00013000ff0497ac */ /* 0x000ea20008000800 */
[----:B-1---5:R1:W5:Y:S02]  /*5ea0*/  @P2 LDG.E R41, desc[UR8][R12.64] ;  /* 0x000000080c292981 */ /* 0x022364000c1e1900 */
[----:B-12---:R-:W-:Y:S07]  /*5eb0*/  @!P2 IMAD.U32 R41, RZ, RZ, UR4 ;  /* 0x00000004ff29ae24 */ /* 0x006fee000f8e00ff */
.L_x_90:
[----:B-----5:R-:W-:Y:S01]  /*5ec0*/  @!P1 FSETP.EQ.AND P3, PT, R41, RZ, PT ;  /* 0x000000ff2900920b */ /* 0x020fe20003f62000 */
[----:B------:R-:W-:Y:S01]  /*5ed0*/  @!UPT UIADD3 URZ, UPT, UPT, URZ, URZ, URZ ;  /* 0x000000fffffff290 */ /* 0x000fe2000fffe0ff */
[----:B------:R-:W-:Y:S11]  /*5ee0*/  @!P1 BRA `(.L_x_91) ;  /* 0x0000000000149947 */ /* 0x000ff60003800000 */
[----:B------:R-:W-:Y:S02]  /*5ef0*/  LOP3.LUT P1, RZ, R91, 0xff, RZ, 0xc0, !PT ;  /* 0x000000ff5bff7812 */ /* 0x000fe4000782c0ff */
[----:B------:R-:W-:Y:S04]  /*5f00*/  PLOP3.LUT P3, PT, PT, PT, UP1, 0x80, 0x8 ;  /* 0x000000000008781c */ /* 0x000fe80003f6f018 */
[----:B------:R-:W-:Y:S07]  /*5f10*/  PLOP3.LUT P3, PT, P3, PT, PT, 0x8, 0x80 ;  /* 0x000000000080781c */ /* 0x000fee0001f6e170 */
[----:B------:R-:W-:Y:S11]  /*5f20*/  @P1 FSETP.EQ.AND P3, PT, R41, RZ, PT ;  /* 0x000000ff2900120b */ /* 0x000ff60003f62000 */
[----:B------:R-:W-:Y:S02]  /*5f30*/  @!UPT UIADD3 URZ, UPT, UPT, URZ, URZ, URZ ;  /* 0x000000fffffff290 */ /* 0x000fe4000fffe0ff */
.L_x_91:
[----:B------:R-:W-:Y:S01]  /*5f40*/  ULEA UR5, UR25, UR24, 0x3 ;  /* 0x0000001819057291 */ /* 0x000fe2000f8e18ff */
[----:B------:R-:W-:Y:S02]  /*5f50*/  SHF.L.U32 R3, R10, 0x1f, RZ ;  /* 0x0000001f0a037819 */ /* 0x000fe400000006ff */
[----:B------:R-:W-:Y:S04]  /*5f60*/  ELECT P2, URZ, PT ;  /* 0x0000000000ff782f */ /* 0x000fe80003840000 */
[----:B------:R-:W-:Y:S02]  /*5f70*/  PLOP3.LUT P2, PT, P3, P2, PT, 0xf2, 0x2f ;  /* 0x00000000002f781c */ /* 0x000fe40001f45e72 */
[----:B------:R-:W1:Y:S02]  /*5f80*/  SYNCS.PHASECHK.TRANS64.TRYWAIT P1, [UR5+0xb8], R3 ;  /* 0x0000b803ff0075a7 */ /* 0x000e640008021105 */
[----:B-1----:R-:W-:Y:S09]  /*5f90*/  @!P1 BRA `(.L_x_92) ;  /* 0x0000004000ec9947 */ /* 0x002ff20003800000 */
.L_x_174:
[----:B------:R-:W2:Y:S01]  /*5fa0*/  S2UR UR29, SR_CgaCtaId ;  /* 0x00000000001d79c3 */ /* 0x000ea20000008800 */
[----:B------:R-:W-:Y:S01]  /*5fb0*/  VOTEU.ALL UP0, P2 ;  /* 0x0000000000ff7886 */ /* 0x000fe20001000000 */
[----:B------:R-:W-:Y:S01]  /*5fc0*/  @!P2 IADD3 R9, P1, PT, R14, 0x680, RZ ;  /* 0x000006800e09a810 */ /* 0x000fe20007f3e0ff */
[----:B------:R-:W-:Y:S01]  /*5fd0*/  UIADD3 UR6, UPT, UPT, UR25, 0x1, URZ ;  /* 0x0000000119067890 */ /* 0x000fe2000fffe0ff */
[----:B------:R-:W-:Y:S02]  /*5fe0*/  UMOV UR48, 0x0 ;  /* 0x0000000000307882 */ /* 0x000fe40000000000 */
[----:B------:R-:W-:Y:S01]  /*5ff0*/  @!UP0 ULEA UR4, UR25, UR24, 0xd ;  /* 0x0000001819048291 */ /* 0x000fe2000f8e68ff */
[----:B-1----:R-:W-:Y:S01]  /*6000*/  @!P2 IMAD.X R0, RZ, RZ, R15, P1 ;  /* 0x000000ffff00a224 */ /* 0x002fe200008e060f */
[----:B------:R-:W-:Y:S01]  /*6010*/  @!P2 R2UR UR7, R9 ;  /* 0x000000000907a2ca */ /* 0x000fe200000e0000 */
[----:B------:R-:W-:Y:S01]  /*6020*/  UMOV UR49, 0x10000000 ;  /* 0x1000000000317882 */ /* 0x000fe20000000000 */
[----:B------:R-:W-:Y:S02]  /*6030*/  @!UP0 UIADD3 UR8, UPT, UPT, UR4, 0x200, URZ ;  /* 0x0000020004088890 */ /* 0x000fe4000fffe0ff */
[----:B------:R-:W-:Y:S01]  /*6040*/  UISETP.NE.AND UP0, UPT, UR6, 0x3, UPT ;  /* 0x000000030600788c */ /* 0x000fe2000bf05270 */
[----:B------:R-:W-:Y:S01]  /*6050*/  @!P2 R2UR UR4, R0 ;  /* 0x000000000004a2ca */ /* 0x000fe200000e0000 */
[----:B------:R-:W-:Y:S02]  /*6060*/  @!P2 IMAD.MOV.U32 R0, RZ, RZ, 0x2000 ;  /* 0x00002000ff00a424 */ /* 0x000fe400078e00ff */
[----:B------:R-:W-:Y:S02]  /*6070*/  USEL UR6, UR6, URZ, UP0 ;  /* 0x000000ff06067287 */ /* 0x000fe40008000000 */
[----:B------:R-:W-:Y:S02]  /*6080*/  USEL UR22, URZ, 0x1, UP0 ;  /* 0x00000001ff167887 */ /* 0x000fe40008000000 */
[----:B------:R-:W-:Y:S01]  /*6090*/  VOTEU.ALL UP0, P2 ;  /* 0x0000000000ff7886 */ /* 0x000fe20001000000 */
[----:B------:R-:W-:Y:S03]  /*60a0*/  IMAD.U32 R12, RZ, RZ, UR7 ;  /* 0x00000007ff0c7e24 */ /* 0x000fe6000f8e00ff */
[----:B------:R-:W-:Y:S01]  /*60b0*/  LOP3.LUT R10, R10, UR22, RZ, 0x3c, !PT ;  /* 0x000000160a0a7c12 */ /* 0x000fe2000f8e3cff */
[----:B------:R-:W-:Y:S01]  /*60c0*/  @!UP0 UMOV UR10, UR23 ;  /* 0x00000017000a8c82 */ /* 0x000fe20008000000 */
[----:B------:R-:W-:Y:S01]  /*60d0*/  IMAD.U32 R13, RZ, RZ, UR4 ;  /* 0x00000004ff0d7e24 */ /* 0x000fe2000f8e00ff */
[----:B------:R-:W-:Y:S01]  /*60e0*/  @!P2 R2UR UR20, R12 ;  /* 0x000000000c14a2ca */ /* 0x000fe200000e0000 */
[----:B------:R-:W-:Y:S01]  /*60f0*/  UIADD3 UR4, UPT, UPT, UR5, 0xa0, URZ ;  /* 0x000000a005047890 */ /* 0x000fe2000fffe0ff */
[----:B------:R-:W-:Y:S02]  /*6100*/  SHF.L.U32 R3, R10, 0x1f, RZ ;  /* 0x0000001f0a037819 */ /* 0x000fe400000006ff */
[----:B------:R-:W-:Y:S01]  /*6110*/  @!P2 R2UR UR21, R13 ;  /* 0x000000000d15a2ca */ /* 0x000fe200000e0000 */
[----:B--2---:R-:W-:Y:S03]  /*6120*/  UPRMT UR7, UR29, 0x654, UR4 ;  /* 0x000006541d077896 */ /* 0x004fe60008000004 */
[----:B------:R-:W-:Y:S01]  /*6130*/  @!UP0 UMOV UR9, UR4 ;  /* 0x0000000400098c82 */ /* 0x000fe20008000000 */
[----:B------:R-:W-:Y:S08]  /*6140*/  ULEA UR4, UR6, UR24, 0x3 ;  /* 0x0000001806047291 */ /* 0x000ff0000f8e18ff */
[----:B------:R1:W-:Y:S01]  /*6150*/  @!UP0 UTMALDG.5D [UR8], [UR20], desc[UR48] ;  /* 0x00003008140085b4 */ /* 0x0003e20008021000 */
[----:B------:R2:W-:Y:S01]  /*6160*/  @!P2 SYNCS.ARRIVE.TRANS64.RED.A0TR RZ, [UR5+0xa0], R0 ;  /* 0x0000a000ffffa9a7 */ /* 0x0005e20008300405 */
[----:B------:R-:W-:Y:S01]  /*6170*/  SYNCS.ARRIVE.TRANS64.RED.A1T0 RZ, [UR7], RZ ;  /* 0x000000ffffff79a7 */ /* 0x000fe20008100407 */
[----:B--2---:R-:W-:Y:S01]  /*6180*/  @P0 SHF.R.U32.HI R0, RZ, 0x10, R5 ;  /* 0x00000010ff000819 */ /* 0x004fe20000011605 */
[----:B------:R-:W2:Y:S03]  /*6190*/  SYNCS.PHASECHK.TRANS64.TRYWAIT P1, [UR4+0xb8], R3 ;  /* 0x0000b803ff0075a7 */ /* 0x000ea60008021104 */
[----:B------:R-:W-:Y:S01]  /*61a0*/  @P0 R2UR UR50, R0 ;  /* 0x00000000003202ca */ /* 0x000fe200000e0000 */
[----:B------:R-:W-:Y:S03]  /*61b0*/  @!UPT UIADD3 URZ, UPT, UPT, URZ, URZ, URZ ;  /* 0x000000fffffff290 */ /* 0x000fe6000fffe0ff */
[----:B-12---:R-:W-:Y:S11]  /*61c0*/  @!P1 BRA `(.L_x_93) ;  /* 0x0000004000789947 */ /* 0x006ff60003800000 */
.L_x_176:
[----:B------:R-:W2:Y:S01]  /*61d0*/  S2UR UR48, SR_CgaCtaId ;  /* 0x00000000003079c3 */ /* 0x000ea20000008800 */
[----:B------:R-:W-:Y:S01]  /*61e0*/  UPLOP3.LUT UP2, UPT, UPT, UPT, UPT, 0x80, 0x8 ;  /* 0x000000000008789c */ /* 0x000fe20003f4f070 */
[----:B-1----:R-:W-:Y:S01]  /*61f0*/  @!P2 IADD3 R3, P0, PT, R14, 0x680, RZ ;  /* 0x000006800e03a810 */ /* 0x002fe20007f1e0ff */
[----:B------:R-:W-:Y:S01]  /*6200*/  UMOV UR22, 0x0 ;  /* 0x0000000000167882 */ /* 0x000fe20000000000 */
[----:B------:R-:W-:Y:S01]  /*6210*/  VOTEU.ALL UP0, P2 ;  /* 0x0000000000ff7886 */ /* 0x000fe20001000000 */
[----:B------:R-:W-:Y:S02]  /*6220*/  R2UR UR29, R96 ;  /* 0x00000000601d72ca */ /* 0x000fe400000e0000 */
[----:B------:R-:W-:Y:S01]  /*6230*/  @!P2 IMAD.X R0, RZ, RZ, R15, P0 ;  /* 0x000000ffff00a224 */ /* 0x000fe200000e060f */
[----:B------:R-:W-:Y:S01]  /*6240*/  R2UR UR21, R97 ;  /* 0x00000000611572ca */ /* 0x000fe200000e0000 */
[----:B------:R-:W-:Y:S01]  /*6250*/  @!UP0 ULEA UR5, UR6, UR24, 0xd ;  /* 0x0000001806058291 */ /* 0x000fe2000f8e68ff */
[----:B------:R-:W-:Y:S01]  /*6260*/  LOP3.LUT P0, RZ, R6, 0x1, RZ, 0xc0, !PT ;  /* 0x0000000106ff7812 */ /* 0x000fe2000780c0ff */
[----:B------:R-:W-:Y:S01]  /*6270*/  UIADD3 UR6, UPT, UPT, UR6, 0x1, URZ ;  /* 0x0000000106067890 */ /* 0x000fe2000fffe0ff */
[----:B------:R-:W-:Y:S01]  /*6280*/  LOP3.LUT R8, R8, 0x1, RZ, 0x3c, !PT ;  /* 0x0000000108087812 */ /* 0x000fe200078e3cff */
[----:B------:R-:W-:Y:S02]  /*6290*/  @!UP0 UIADD3 UR10, UPT, UPT, UR23, 0x20, URZ ;  /* 0x00000020170a8890 */ /* 0x000fe4000fffe0ff */
[----:B------:R-:W-:Y:S01]  /*62a0*/  @!UP0 UIADD3 UR8, UPT, UPT, UR5, 0x200, URZ ;  /* 0x0000020005088890 */ /* 0x000fe2000fffe0ff */
[----:B------:R-:W-:Y:S01]  /*62b0*/  @!P2 R2UR UR5, R0 ;  /* 0x000000000005a2ca */ /* 0x000fe200000e0000 */
[----:B------:R-:W-:Y:S01]  /*62c0*/  UISETP.NE.AND UP0, UPT, UR6, 0x3, UPT ;  /* 0x000000030600788c */ /* 0x000fe2000bf05270 */
[----:B------:R-:W-:Y:S03]  /*62d0*/  UMOV UR23, 0x10000000 ;  /* 0x1000000000177882 */ /* 0x000fe60000000000 */
[----:B------:R-:W-:Y:S01]  /*62e0*/  USEL UR25, UR6, URZ, UP0 ;  /* 0x000000ff06197287 */ /* 0x000fe20008000000 */
[----:B------:R-:W-:Y:S01]  /*62f0*/  @!P2 R2UR UR6, R3 ;  /* 0x000000000306a2ca */ /* 0x000fe200000e0000 */
[----:B------:R-:W-:Y:S02]  /*6300*/  USEL UR20, URZ, 0x1, UP0 ;  /* 0x00000001ff147887 */ /* 0x000fe40008000000 */
[----:B------:R-:W-:Y:S04]  /*6310*/  VOTEU.ALL UP0, P2 ;  /* 0x0000000000ff7886 */ /* 0x000fe80001000000 */
[----:B------:R-:W-:Y:S01]  /*6320*/  IMAD.U32 R13, RZ, RZ, UR5 ;  /* 0x00000005ff0d7e24 */ /* 0x000fe2000f8e00ff */
[----:B------:R-:W-:Y:S01]  /*6330*/  UIADD3 UR5, UPT, UPT, UR4, 0xa0, URZ ;  /* 0x000000a004057890 */ /* 0x000fe2000fffe0ff */
[----:B------:R-:W-:Y:S03]  /*6340*/  LOP3.LUT R10, R10, UR20, RZ, 0x3c, !PT ;  /* 0x000000140a0a7c12 */ /* 0x000fe6000f8e3cff */
[----:B------:R-:W-:Y:S01]  /*6350*/  @!P2 R2UR UR7, R13 ;  /* 0x000000000d07a2ca */ /* 0x000fe200000e0000 */
[----:B------:R-:W-:Y:S02]  /*6360*/  IMAD.U32 R12, RZ, RZ, UR6 ;  /* 0x00000006ff0c7e24 */ /* 0x000fe4000f8e00ff */
[----:B------:R-:W-:Y:S01]  /*6370*/  @!UP0 UMOV UR9, UR5 ;  /* 0x0000000500098c82 */ /* 0x000fe20008000000 */
[----:B--2---:R-:W-:Y:S02]  /*6380*/  UPRMT UR5, UR48, 0x654, UR5 ;  /* 0x0000065430057896 */ /* 0x004fe40008000005 */
[----:B------:R-:W-:Y:S11]  /*6390*/  @!P2 R2UR UR6, R12 ;  /* 0x000000000c06a2ca */ /* 0x000ff600000e0000 */
[----:B------:R-:W-:Y:S02]  /*63a0*/  @!UPT UIADD3 URZ, UPT, UPT, URZ, URZ, URZ ;  /* 0x000000fffffff290 */ /* 0x000fe4000fffe0ff */
[----:B------:R1:W-:Y:S01]  /*63b0*/  @!UP0 UTMALDG.5D [UR8], [UR6], desc[UR22] ;  /* 0x00001608060085b4 */ /* 0x0003e20008021000 */
[----:B------:R2:W-:Y:S01]  /*63c0*/  @!P2 SYNCS.ARRIVE.TRANS64.RED.A0TR RZ, [UR4+0xa0], R2 ;  /* 0x0000a002ffffa9a7 */ /* 0x0005e20008300404 */
[----:B------:R-:W-:Y:S01]  /*63d0*/  SYNCS.ARRIVE.TRANS64.RED.A1T0 RZ, [UR5], RZ ;  /* 0x000000ffffff79a7 */ /* 0x000fe20008100405 */
[----:B-1----:R-:W-:Y:S02]  /*63e0*/  UIADD3 UR22, UPT, UPT, UR15, UR29, URZ ;  /* 0x0000001d0f167290 */ /* 0x002fe4000fffe0ff */
[----:B------:R-:W-:Y:S01]  /*63f0*/  UIADD3 UR29, UPT, UPT, UR16, UR21, URZ ;  /* 0x00000015101d7290 */ /* 0x000fe2000fffe0ff */
[----:B------:R-:W-:Y:S11]  /*6400*/  @P0 BRA `(.L_x_94) ;  /* 0xffffffec00dc0947 */ /* 0x000ff6000383ffff */
[----:B------:R-:W-:Y:S01]  /*6410*/  UIADD3 UR24, UPT, UPT, UR24, 0xb8, URZ ;  /* 0x000000b818187890 */ /* 0x000fe2000fffe0ff */
[----:B------:R-:W-:-:S03]  /*6420*/  SHF.L.U32 R3, R10, 0x1f, RZ ;  /* 0x0000001f0a037819 */ /* 0x000fc600000006ff */
[----:B------:R-:W-:-:S09]  /*6430*/  ULEA UR4, UR25, UR24, 0x3 ;  /* 0x0000001819047291 */ /* 0x000fd2000f8e18ff */
[----:B------:R-:W1:Y:S02]  /*6440*/  SYNCS.PHASECHK.TRANS64.TRYWAIT P0, [UR4], R3 ;  /* 0x00000003ff0075a7 */ /* 0x000e640008001104 */
[----:B-1----:R-:W-:Y:S05]  /*6450*/  @!P0 BRA `(.L_x_95) ;  /* 0x0000003c00ec8947 */ /* 0x002fea0003800000 */
.L_x_178:
[----:B------:R-:W-:-:S04]  /*6460*/  UIADD3 UR4, UPT, UPT, UR25, 0x1, URZ ;  /* 0x0000000119047890 */ /* 0x000fc8000fffe0ff */
[----:B------:R-:W-:-:S04]  /*6470*/  UISETP.NE.AND UP0, UPT, UR4, 0x3, UPT ;  /* 0x000000030400788c */ /* 0x000fc8000bf05270 */
[----:B------:R-:W-:Y:S02]  /*6480*/  USEL UR6, URZ, 0x1, UP0 ;  /* 0x00000001ff067887 */ /* 0x000fe40008000000 */
[----:B------:R-:W-:-:S04]  /*6490*/  USEL UR4, UR4, URZ, UP0 ;  /* 0x000000ff04047287 */ /* 0x000fc80008000000 */
[----:B------:R-:W-:Y:S01]  /*64a0*/  ULEA UR5, UR4, UR24, 0x3 ;  /* 0x0000001804057291 */ /* 0x000fe2000f8e18ff */
[----:B------:R-:W-:-:S04]  /*64b0*/  LOP3.LUT R10, R10, UR6, RZ, 0x3c, !PT ;  /* 0x000000060a0a7c12 */ /* 0x000fc8000f8e3cff */
[----:B-1----:R-:W-:-:S04]  /*64c0*/  SHF.L.U32 R3, R10, 0x1f, RZ ;  /* 0x0000001f0a037819 */ /* 0x002fc800000006ff */
[----:B------:R-:W1:Y:S02]  /*64d0*/  SYNCS.PHASECHK.TRANS64.TRYWAIT P0, [UR5], R3 ;  /* 0x00000003ff0075a7 */ /* 0x000e640008001105 */
[----:B-1----:R-:W-:Y:S05]  /*64e0*/  @!P0 BRA `(.L_x_96) ;  /* 0x0000003c00e08947 */ /* 0x002fea0003800000 */
.L_x_180:
[----:B------:R-:W-:-:S04]  /*64f0*/  UIADD3 UR4, UPT, UPT, UR4, 0x1, URZ ;  /* 0x0000000104047890 */ /* 0x000fc8000fffe0ff */
[----:B------:R-:W-:-:S04]  /*6500*/  UISETP.NE.AND UP0, UPT, UR4, 0x3, UPT ;  /* 0x000000030400788c */ /* 0x000fc8000bf05270 */
[----:B------:R-:W-:Y:S02]  /*6510*/  USEL UR5, URZ, 0x1, UP0 ;  /* 0x00000001ff057887 */ /* 0x000fe40008000000 */
[----:B------:R-:W-:-:S04]  /*6520*/  USEL UR4, UR4, URZ, UP0 ;  /* 0x000000ff04047287 */ /* 0x000fc80008000000 */
[----:B------:R-:W-:Y:S01]  /*6530*/  ULEA UR4, UR4, UR24, 0x3 ;  /* 0x0000001804047291 */ /* 0x000fe2000f8e18ff */
[----:B-1----:R-:W-:-:S04]  /*6540*/  LOP3.LUT R3, R10, UR5, RZ, 0x3c, !PT ;  /* 0x000000050a037c12 */ /* 0x002fc8000f8e3cff */
[----:B------:R-:W-:Y:S01]  /*6550*/  SHF.L.U32 R3, R3, 0x1f, RZ ;  /* 0x0000001f03037819 */ /* 0x000fe200000006ff */
[----:B------:R-:W-:-:S07]  /*6560*/  IMAD.U32 R0, RZ, RZ, UR4 ;  /* 0x00000004ff007e24 */ /* 0x000fce000f8e00ff */
.L_x_97:
[----:B-1----:R1:W3:Y:S02]  /*6570*/  SYNCS.PHASECHK.TRANS64.TRYWAIT P0, [R0+URZ], R3 ;  /* 0x00000003000075a7 */ /* 0x0022e400080011ff */
[----:B---3--:R-:W-:Y:S05]  /*6580*/  @!P0 NANOSLEEP.SYNCS 0x989680 ;  /* 0x009896800000895d */ /* 0x008fea0003900000 */
[----:B------:R-:W3:Y:S02]  /*6590*/  @!P0 SYNCS.PHASECHK.TRANS64 P0, [R0+URZ], R3 ;  /* 0x00000003000085a7 */ /* 0x000ee400080010ff */
[----:B---3--:R-:W-:Y:S05]  /*65a0*/  @P0 EXIT ;  /* 0x000000000000094d */ /* 0x008fea0003800000 */
[----:B------:R-:W-:Y:S05]  /*65b0*/  BRA `(.L_x_97) ;  /* 0xfffffffc00ec7947 */ /* 0x000fea000383ffff */
.L_x_85:
[----:B------:R-:W-:-:S06]  /*65c0*/  UISETP.GE.AND UP0, UPT, UR18, 0x4, UPT ;  /* 0x000000041200788c */ /* 0x000fcc000bf06270 */
[----:B------:R-:W-:-:S13]  /*65d0*/  PLOP3.LUT P0, PT, PT, PT, UP0, 0x80, 0x8 ;  /* 0x000000000008781c */ /* 0x000fda0003f0f008 */
[----:B-1----:R-:W-:Y:S05]  /*65e0*/  @!P0 EXIT ;  /* 0x000000000000894d */ /* 0x002fea0003800000 */
[----:B------:R-:W1:Y:S08]  /*65f0*/  S2UR UR4, SR_CgaCtaId ;  /* 0x00000000000479c3 */ /* 0x000e700000008800 */
[----:B------:R-:W-:Y:S01]  /*6600*/  BAR.SYNC.DEFER_BLOCKING 0x6, 0xa0 ;  /* 0x0182800000007b1d */ /* 0x000fe20000010000 */
[C---:B------:R-:W-:Y:S01]  /*6610*/  IMAD.SHL.U32 R5, R99.reuse, 0x20, RZ ;  /* 0x0000002063057824 */ /* 0x040fe200078e00ff */
[C---:B------:R-:W-:Y:S01]  /*6620*/  LOP3.LUT R100, R99.reuse, 0x2, RZ, 0xc0, !PT ;  /* 0x0000000263647812 */ /* 0x040fe200078ec0ff */
[C---:B------:R-:W-:Y:S01]  /*6630*/  IMAD.SHL.U32 R102, R99.reuse, 0x4, RZ ;  /* 0x0000000463667824 */ /* 0x040fe200078e00ff */
[C---:B------:R-:W-:Y:S01]  /*6640*/  LOP3.LUT R90, R99.reuse, 0x60, RZ, 0xc0, !PT ;  /* 0x00000060635a7812 */ /* 0x040fe200078ec0ff */
[----:B------:R-:W-:Y:S01]  /*6650*/  IMAD.U32 R37, R99, 0x10000, RZ ;  /* 0x0001000063257824 */ /* 0x000fe200078e00ff */
[----:B------:R-:W-:-:S02]  /*6660*/  UMOV UR52, 0x400 ;  /* 0x0000040000347882 */ /* 0x000fc40000000000 */
[----:B------:R-:W2:Y:S01]  /*6670*/  LDC.64 R78, c[0x0][0x9b0] ;  /* 0x00026c00ff4e7b82 */ /* 0x000ea20000000a00 */
[----:B------:R-:W3:Y:S01]  /*6680*/  LDCU.64 UR6, c[0x0][0x988] ;  /* 0x00013100ff0677ac */ /* 0x000ee20008000a00 */
[----:B------:R-:W-:Y:S01]  /*6690*/  LOP3.LUT R7, R5, 0xc0, RZ, 0xc0, !PT ;  /* 0x000000c005077812 */ /* 0x000fe200078ec0ff */
[----:B------:R-:W-:Y:S01]  /*66a0*/  IMAD.MOV.U32 R36, RZ, RZ, RZ ;  /* 0x000000ffff247224 */ /* 0x000fe200078e00ff */
[----:B------:R-:W-:Y:S01]  /*66b0*/  LOP3.LUT R99, R99, 0x4, RZ, 0xc0, !PT ;  /* 0x0000000463637812 */ /* 0x000fe200078ec0ff */
[----:B------:R-:W-:Y:S01]  /*66c0*/  USHF.R.S32.HI UR56, URZ, 0x1f, UR5 ;  /* 0x0000001fff387899 */ /* 0x000fe20008011405 */
[----:B------:R-:W-:Y:S02]  /*66d0*/  LOP3.LUT R102, R7, 0x18, R102, 0xf8, !PT ;  /* 0x0000001807667812 */ /* 0x000fe400078ef866 */
[----:B------:R-:W-:Y:S01]  /*66e0*/  CS2R R88, SRZ ;  /* 0x0000000000587805 */ /* 0x000fe2000001ff00 */
[----:B------:R-:W4:Y:S01]  /*66f0*/  LDC.64 R76, c[0x0][0x9a8] ;  /* 0x00026a00ff4c7b82 */ /* 0x000f220000000a00 */
[----:B------:R-:W-:Y:S01]  /*6700*/  IADD3 R101, PT, PT, -R99, 0x2, RZ ;  /* 0x0000000263657810 */ /* 0x000fe20007ffe1ff */
[----:B------:R-:W-:Y:S01]  /*6710*/  ULEA.HI UR56, UR56, UR5, URZ, 0x6 ;  /* 0x0000000538387291 */ /* 0x000fe2000f8f30ff */
[----:B------:R-:W-:Y:S01]  /*6720*/  LOP3.LUT R102, R102, 0xf20, R5, 0xf8, !PT ;  /* 0x00000f2066667812 */ /* 0x000fe200078ef805 */
[----:B------:R-:W-:Y:S01]  /*6730*/  IMAD.MOV R100, RZ, RZ, -R100 ;  /* 0x000000ffff647224 */ /* 0x000fe200078e0a64 */
[----:B------:R-:W-:Y:S01]  /*6740*/  LOP3.LUT R37, R37, 0x600000, RZ, 0xc0, !PT ;  /* 0x0060000025257812 */ /* 0x000fe200078ec0ff */
[----:B------:R-:W-:Y:S01]  /*6750*/  IMAD.MOV R99, RZ, RZ, -R99 ;  /* 0x000000ffff637224 */ /* 0x000fe200078e0a63 */
[----:B------:R-:W-:Y:S01]  /*6760*/  UMOV UR58, 0x1 ;  /* 0x00000001003a7882 */ /* 0x000fe20000000000 */
[----:B-1----:R-:W-:Y:S01]  /*6770*/  ULEA UR52, UR4, UR52, 0x18 ;  /* 0x0000003404347291 */ /* 0x002fe2000f8ec0ff */
[----:B------:R-:W-:Y:S01]  /*6780*/  IMAD.SHL.U32 R101, R101, 0x10, RZ ;  /* 0x0000001065657824 */ /* 0x000fe200078e00ff */
[----:B------:R-:W1:Y:S01]  /*6790*/  LDCU UR4, c[0x0][0x370] ;  /* 0x00006e00ff0477ac */ /* 0x000e620008000800 */
[----:B---3--:R-:W-:-:S02]  /*67a0*/  IMAD.U32 R94, RZ, RZ, UR6 ;  /* 0x00000006ff5e7e24 */ /* 0x008fc4000f8e00ff */
[----:B------:R-:W-:Y:S01]  /*67b0*/  IMAD.U32 R93, RZ, RZ, UR7 ;  /* 0x00000007ff5d7e24 */ /* 0x000fe2000f8e00ff */
[----:B------:R-:W-:Y:S01]  /*67c0*/  UMOV UR53, URZ ;  /* 0x000000ff00357c82 */ /* 0x000fe20008000000 */
[----:B------:R-:W3:Y:S02]  /*67d0*/  LDCU UR48, c[0x0][0xc0c] ;  /* 0x00018180ff3077ac */ /* 0x000ee40008000800 */
[----:B------:R-:W3:Y:S01]  /*67e0*/  LDS R2, [UR52+0x130] ;  /* 0x00013034ff027984 */ /* 0x000ee20008000800 */
[----:B------:R-:W2:Y:S01]  /*67f0*/  LDCU UR38, c[0x0][0xc30] ;  /* 0x00018600ff2677ac */ /* 0x000ea20008000800 */
[----:B------:R-:W2:Y:S01]  /*6800*/  LDCU.64 UR46, c[0x0][0xc28] ;  /* 0x00018500ff2e77ac */ /* 0x000ea20008000a00 */
[----:B------:R-:W2:Y:S01]  /*6810*/  LDCU.128 UR60, c[0x0][0xc10] ;  /* 0x00018200ff3c77ac */ /* 0x000ea20008000c00 */
[----:B-1----:R-:W-:Y:S01]  /*6820*/  IMAD.U32 R95, RZ, RZ, UR4 ;  /* 0x00000004ff5f7e24 */ /* 0x002fe2000f8e00ff */
[----:B------:R-:W-:Y:S01]  /*6830*/  UIADD3 UR4, UPT, UPT, UR52, 0x200, URZ ;  /* 0x0000020034047890 */ /* 0x000fe2000fffe0ff */
[----:B------:R-:W1:Y:S05]  /*6840*/  LDCU UR59, c[0x0][0x374] ;  /* 0x00006e80ff3b77ac */ /* 0x000e6a0008000800 */
[----:B------:R-:W-:Y:S01]  /*6850*/  IMAD.U32 R0, RZ, RZ, UR4 ;  /* 0x00000004ff007e24 */ /* 0x000fe2000f8e00ff */
[----:B------:R-:W-:Y:S01]  /*6860*/  LEA R102, R102, UR4, 0x1 ;  /* 0x0000000466667c11 */ /* 0x000fe2000f8e08ff */
[----:B------:R-:W-:Y:S01]  /*6870*/  USHF.R.S32.HI UR56, URZ, 0x6, UR56 ;  /* 0x00000006ff387899 */ /* 0x000fe20008011438 */
[----:B------:R-:W-:Y:S01]  /*6880*/  UMOV UR57, URZ ;  /* 0x000000ff00397c82 */ /* 0x000fe20008000000 */
[----:B------:R-:W-:Y:S01]  /*6890*/  UMOV UR55, URZ ;  /* 0x000000ff00377c82 */ /* 0x000fe20008000000 */
[C---:B---3--:R-:W-:Y:S01]  /*68a0*/  VIADD R3, R2.reuse, 0x40 ;  /* 0x0000004002037836 */ /* 0x048fe20000000000 */
[----:B------:R-:W-:-:S04]  /*68b0*/  LOP3.LUT R2, R2, 0xffff, RZ, 0xc0, !PT ;  /* 0x0000ffff02027812 */ /* 0x000fc800078ec0ff */
[----:B------:R-:W-:-:S05]  /*68c0*/  LOP3.LUT R3, R3, 0xffff, RZ, 0xc0, !PT ;  /* 0x0000ffff03037812 */ /* 0x000fca00078ec0ff */
[----:B-12-4-:R3:W-:Y:S02]  /*68d0*/  STL.64 [R1], R2 ;  /* 0x0000000201007387 */ /* 0x0167e40000100a00 */
.L_x_128:
[----:B---3--:R-:W-:Y:S04]  /*68e0*/  SHF.L.U32 R3, R88, 0x1f, RZ ;  /* 0x0000001f58037819 */ /* 0x008fe800000006ff */
[----:B-1----:R-:W1:Y:S02]  /*68f0*/  SYNCS.PHASECHK.TRANS64.TRYWAIT P0, [UR52+0xe0], R3 ;  /* 0x0000e003ff0075a7 */ /* 0x002e640008001134 */
[----:B-1----:R-:W-:Y:S05]  /*6900*/  @!P0 BRA `(.L_x_98) ;  /* 0x0000003800f08947 */ /* 0x002fea0003800000 */
.L_x_182:
[----:B------:R-:W2:Y:S01]  /*6910*/  LDS.128 R80, [UR52+0x120] ;  /* 0x00012034ff507984 */ /* 0x000ea20008000c00 */
[----:B------:R-:W-:Y:S02]  /*6920*/  UIADD3 UR4, UPT, UPT, UR52, 0xe8, URZ ;  /* 0x000000e834047890 */ /* 0x000fe4000fffe0ff */
[----:B------:R-:W-:Y:S02]  /*6930*/  UISETP.GE.AND UP1, UPT, UR39, 0x1, UPT ;  /* 0x000000012700788c */ /* 0x000fe4000bf26270 */
[----:B------:R-:W-:Y:S01]  /*6940*/  UPRMT UR4, URZ, 0x654, UR4 ;  /* 0x00000654ff047896 */ /* 0x000fe20008000004 */
        /* <DEDUP_REMOVED lines=12> */
[----:B------:R-:W-:Y:S02]  /*6a10*/  @P0 MOV R2, R80 ;  /* 0x0000005000020202 */ /* 0x000fe40000000f00 */
[----:B-1----:R-:W-:Y:S02]  /*6a20*/  @P0 LOP3.LUT R0, R81, 0xffff, RZ, 0xc0, !PT ;  /* 0x0000ffff51000812 */ /* 0x002fe400078ec0ff */
[----:B------:R-:W-:Y:S02]  /*6a30*/  @P0 R2UR UR6, R2 ;  /* 0x00000000020602ca */ /* 0x000fe400000e0000 */
[----:B------:R-:W-:Y:S01]  /*6a40*/  @P0 R2UR UR5, R0 ;  /* 0x00000000000502ca */ /* 0x000fe200000e0000 */
[----:B------:R-:W-:Y:S05]  /*6a50*/  IMAD.U32 R0, RZ, RZ, UR56 ;  /* 0x00000038ff007e24 */ /* 0x000fea000f8e00ff */
[----:B------:R-:W-:Y:S05]  /*6a60*/  IABS R2, R0 ;  /* 0x0000000000027213 */ /* 0x000fea0000000000 */
[----:B------:R-:W-:Y:S02]  /*6a70*/  @UP0 UMOV UR37, UR6 ;  /* 0x0000000600250c82 */ /* 0x000fe40008000000 */
[----:B------:R-:W-:Y:S01]  /*6a80*/  @UP0 UMOV UR36, UR5 ;  /* 0x0000000500240c82 */ /* 0x000fe20008000000 */
[----:B------:R-:W-:Y:S05]  /*6a90*/  BRA.U !UP1, `(.L_x_99) ;  /* 0x0000000109d07547 */ /* 0x000fea000b800000 */
[----:B------:R-:W1:Y:S01]  /*6aa0*/  LDCU UR14, c[0x0][0xc20] ;  /* 0x00018400ff0e77ac */ /* 0x000e620008000800 */
[----:B------:R-:W-:Y:S01]  /*6ab0*/  R2UR UR9, R95 ;  /* 0x000000005f0972ca */ /* 0x000fe200000e0000 */
[----:B------:R-:W-:Y:S02]  /*6ac0*/  UIMAD.WIDE.U32 UR4, UR59, UR63, URZ ;  /* 0x0000003f3b0472a5 */ /* 0x000fe4000f8e00ff */
[----:B------:R-:W-:Y:S02]  /*6ad0*/  UIMAD.WIDE.U32 UR10, UR36, UR63, URZ ;  /* 0x0000003f240a72a5 */ /* 0x000fe4000f8e00ff */
[----:B------:R-:W-:Y:S02]  /*6ae0*/  UISETP.NE.AND UP0, UPT, UR62, 0x1, UPT ;  /* 0x000000013e00788c */ /* 0x000fe4000bf05270 */
[----:B------:R-:W-:Y:S02]  /*6af0*/  UISETP.NE.AND UP1, UPT, UR48, 0x1, UPT ;  /* 0x000000013000788c */ /* 0x000fe4000bf25270 */
[----:B------:R-:W-:Y:S04]  /*6b00*/  UISETP.NE.AND UP2, UPT, UR39, 0x1, UPT ;  /* 0x000000012700788c */ /* 0x000fe8000bf45270 */
[----:B------:R-:W-:Y:S02]  /*6b10*/  UIMAD.WIDE.U32 UR6, UR9, UR60, URZ ;  /* 0x0000003c090672a5 */ /* 0x000fe4000f8e00ff */
[----:B------:R-:W-:Y:S01]  /*6b20*/  UIMAD.WIDE.U32 UR12, UR37, UR60, URZ ;  /* 0x0000003c250c72a5 */ /* 0x000fe2000f8e00ff */
[----:B------:R-:W-:Y:S02]  /*6b30*/  UMOV UR4, UR5 ;  /* 0x0000000500047c82 */ /* 0x000fe40008000000 */
[----:B-1----:R-:W-:Y:S02]  /*6b40*/  USHF.R.U32.HI UR8, URZ, UR14, UR4 ;  /* 0x0000000eff087299 */ /* 0x002fe40008011604 */
[----:B------:R-:W-:Y:S01]  /*6b50*/  UMOV UR6, UR11 ;  /* 0x0000000b00067c82 */ /* 0x000fe20008000000 */
[----:B------:R-:W-:Y:S02]  /*6b60*/  UMOV UR4, UR7 ;  /* 0x0000000700047c82 */ /* 0x000fe40008000000 */
[----:B------:R-:W-:Y:S02]  /*6b70*/  USHF.R.U32.HI UR5, URZ, UR61, UR4 ;  /* 0x0000003dff057299 */ /* 0x000fe40008011604 */
[----:B------:R-:W-:Y:S02]  /*6b80*/  USEL UR4, UR59, UR8, !UP0 ;  /* 0x000000083b047287 */ /* 0x000fe4000c000000 */
[----:B------:R-:W-:Y:S02]  /*6b90*/  USHF.R.U32.HI UR8, URZ, UR14, UR6 ;  /* 0x0000000eff087299 */ /* 0x000fe40008011606 */
[----:B------:R-:W-:Y:S02]  /*6ba0*/  UIMAD.WIDE.U32 UR6, UR4, UR46, URZ ;  /* 0x0000002e040672a5 */ /* 0x000fe4000f8e00ff */
[----:B------:R-:W-:Y:S02]  /*6bb0*/  USEL UR9, UR9, UR5, !UP1 ;  /* 0x0000000509097287 */ /* 0x000fe4000c800000 */
[----:B------:R-:W-:Y:S02]  /*6bc0*/  USEL UR8, UR36, UR8, !UP0 ;  /* 0x0000000824087287 */ /* 0x000fe4000c000000 */
[----:B------:R-:W-:Y:S01]  /*6bd0*/  UIMAD.WIDE.U32 UR10, UR9, UR46, URZ ;  /* 0x0000002e090a72a5 */ /* 0x000fe2000f8e00ff */
[----:B------:R-:W-:Y:S01]  /*6be0*/  UMOV UR6, UR7 ;  /* 0x0000000700067c82 */ /* 0x000fe20008000000 */
[----:B------:R-:W-:Y:S01]  /*6bf0*/  UMOV UR5, UR13 ;  /* 0x0000000d00057c82 */ /* 0x000fe20008000000 */
[----:B------:R-:W-:Y:S02]  /*6c00*/  @UP2 USHF.R.U32.HI UR4, URZ, UR47, UR6 ;  /* 0x0000002fff042299 */ /* 0x000fe40008011606 */
[----:B------:R-:W-:Y:S02]  /*6c10*/  USHF.R.U32.HI UR5, URZ, UR61, UR5 ;  /* 0x0000003dff057299 */ /* 0x000fe40008011605 */
[----:B------:R-:W-:Y:S02]  /*6c20*/  UIMAD UR4, UR39, UR4, URZ ;  /* 0x00000004270472a4 */ /* 0x000fe4000f8e02ff */
[----:B------:R-:W-:Y:S02]  /*6c30*/  USEL UR5, UR37, UR5, !UP1 ;  /* 0x0000000525057287 */ /* 0x000fe4000c800000 */
[----:B------:R-:W-:Y:S01]  /*6c40*/  UISETP.GE.AND UP0, UPT, UR8, UR4, UPT ;  /* 0x000000040800728c */ /* 0x000fe2000bf06270 */
[----:B------:R-:W-:Y:S01]  /*6c50*/  UMOV UR6, UR11 ;  /* 0x0000000b00067c82 */ /* 0x000fe20008000000 */
[----:B------:R-:W-:Y:S02]  /*6c60*/  UIMAD.WIDE.U32 UR10, UR8, UR46, URZ ;  /* 0x0000002e080a72a5 */ /* 0x000fe4000f8e00ff */
[----:B------:R-:W-:Y:S04]  /*6c70*/  @UP2 USHF.R.U32.HI UR9, URZ, UR47, UR6 ;  /* 0x0000002fff092299 */ /* 0x000fe80008011606 */
[----:B------:R-:W-:Y:S01]  /*6c80*/  UIMAD UR6, UR39, UR9, URZ ;  /* 0x00000009270672a4 */ /* 0x000fe2000f8e02ff */
[----:B------:R-:W-:Y:S03]  /*6c90*/  UMOV UR4, UR11 ;  /* 0x0000000b00047c82 */ /* 0x000fe60008000000 */
[----:B------:R-:W-:Y:S02]  /*6ca0*/  UISETP.GE.OR UP0, UPT, UR5, UR6, UP0 ;  /* 0x000000060500728c */ /* 0x000fe40008706670 */
[----:B------:R-:W-:Y:S02]  /*6cb0*/  USHF.R.U32.HI UR4, URZ, UR47, UR4 ;  /* 0x0000002fff047299 */ /* 0x000fe40008011604 */
[----:B------:R-:W-:Y:S02]  /*6cc0*/  UIMAD.WIDE.U32 UR6, UR5, UR46, URZ ;  /* 0x0000002e050672a5 */ /* 0x000fe4000f8e00ff */
[----:B------:R-:W-:Y:S02]  /*6cd0*/  USEL UR11, UR8, UR4, !UP2 ;  /* 0x00000004080b7287 */ /* 0x000fe4000d000000 */
[----:B------:R-:W-:Y:S02]  /*6ce0*/  UIADD3 UR6, UPT, UPT, -UR5, URZ, URZ ;  /* 0x000000ff05067290 */ /* 0x000fe4000fffe1ff */
[----:B------:R-:W-:Y:S02]  /*6cf0*/  UIADD3 UR10, UPT, UPT, -UR11, URZ, URZ ;  /* 0x000000ff0b0a7290 */ /* 0x000fe4000fffe1ff */
[----:B------:R-:W-:Y:S02]  /*6d00*/  UIMAD UR6, UR48, UR6, UR37 ;  /* 0x00000006300672a4 */ /* 0x000fe4000f8e0225 */
[----:B------:R-:W-:Y:S01]  /*6d10*/  UIMAD UR10, UR39, UR10, UR8 ;  /* 0x0000000a270a72a4 */ /* 0x000fe2000f8e0208 */
[----:B------:R-:W-:Y:S01]  /*6d20*/  @!UP0 UMOV UR4, UR7 ;  /* 0x0000000700048c82 */ /* 0x000fe20008000000 */
[----:B------:R-:W-:Y:S02]  /*6d30*/  UIADD3 UR7, UPT, UPT, -UR8, URZ, URZ ;  /* 0x000000ff08077290 */ /* 0x000fe4000fffe1ff */
[----:B------:R-:W-:Y:S04]  /*6d40*/  @!UP0 USHF.R.U32.HI UR4, URZ, UR47, UR4 ;  /* 0x0000002fff048299 */ /* 0x000fe80008011604 */
[----:B------:R-:W-:Y:S04]  /*6d50*/  @!UP0 USEL UR4, UR5, UR4, !UP2 ;  /* 0x0000000405048287 */ /* 0x000fe8000d000000 */
[----:B------:R-:W-:Y:S02]  /*6d60*/  @!UP0 UIMAD UR9, UR9, UR10, UR4 ;  /* 0x0000000a090982a4 */ /* 0x000fe4000f8e0204 */
[----:B------:R-:W-:Y:S02]  /*6d70*/  @!UP0 UIADD3 UR10, UPT, UPT, UR11, -UR4, URZ ;  /* 0x800000040b0a8290 */ /* 0x000fe4000fffe0ff */
[----:B------:R-:W-:Y:S02]  /*6d80*/  UIMAD UR4, UR62, UR7, UR36 ;  /* 0x000000073e0472a4 */ /* 0x000fe4000f8e0224 */
[----:B------:R-:W-:Y:S03]  /*6d90*/  @!UP0 UIMAD UR8, UR10, UR39, UR5 ;  /* 0x000000270a0882a4 */ /* 0x000fe6000f8e0205 */
[----:B------:R-:W-:Y:S02]  /*6da0*/  @!UP0 UMOV UR5, UR9 ;  /* 0x0000000900058c82 */ /* 0x000fe40008000000 */
[----:B------:R-:W-:Y:S02]  /*6db0*/  UIMAD UR37, UR5, UR48, UR6 ;  /* 0x00000030052572a4 */ /* 0x000fe4000f8e0206 */
[----:B------:R-:W-:Y:S11]  /*6dc0*/  UIMAD UR36, UR8, UR62, UR4 ;  /* 0x0000003e082472a4 */ /* 0x000ff6000f8e0204 */
[----:B------:R-:W-:Y:S01]  /*6dd0*/  @!UPT UIADD3 URZ, UPT, UPT, URZ, URZ, URZ ;  /* 0x000000fffffff290 */ /* 0x000fe2000fffe0ff */
.L_x_99:
[----:B------:R-:W1:Y:S01]  /*6de0*/  LDCU UR16, c[0x0][0x388] ;  /* 0x00007100ff1077ac */ /* 0x000e620008000800 */
[----:B------:R-:W-:Y:S01]  /*6df0*/  R2UR UR6, R2 ;  /* 0x00000000020672ca */ /* 0x000fe200000e0000 */
[----:B------:R-:W-:Y:S01]  /*6e00*/  IMAD.U32 R4, RZ, RZ, UR22 ;  /* 0x00000016ff047e24 */ /* 0x000fe2000f8e00ff */
[----:B------:R-:W-:Y:S01]  /*6e10*/  LEA R2, R36, UR49, 0x2 ;  /* 0x0000003124027c11 */ /* 0x000fe2000f8e10ff */
[----:B------:R-:W2:Y:S01]  /*6e20*/  LDCU UR11, c[0x0][0x38c] ;  /* 0x00007180ff0b77ac */ /* 0x000ea20008000800 */
[----:B------:R-:W-:Y:S02]  /*6e30*/  IABS R0, R0 ;  /* 0x0000000000007213 */ /* 0x000fe40000000000 */
[----:B------:R-:W-:Y:S01]  /*6e40*/  IABS R4, R4 ;  /* 0x0000000400047213 */ /* 0x000fe20000000000 */
[----:B------:R-:W-:Y:S01]  /*6e50*/  USHF.L.U32 UR42, UR29, 0x7, URZ ;  /* 0x000000071d2a7899 */ /* 0x000fe200080006ff */
[----:B------:R-:W5:Y:S01]  /*6e60*/  LDL R2, [R2] ;  /* 0x0000000002027983 */ /* 0x000f620000100800 */
[----:B------:R-:W-:Y:S01]  /*6e70*/  IMAD.MOV R0, RZ, RZ, -R0 ;  /* 0x000000ffff007224 */ /* 0x000fe200078e0a00 */
[----:B------:R-:W-:Y:S02]  /*6e80*/  R2UR UR9, R4 ;  /* 0x00000000040972ca */ /* 0x000fe400000e0000 */
[----:B------:R-:W-:Y:S01]  /*6e90*/  R2UR UR17, R110 ;  /* 0x000000006e1172ca */ /* 0x000fe200000e0000 */
[----:B------:R-:W3:Y:S10]  /*6ea0*/  I2F.RP R6, UR6 ;  /* 0x0000000600067d06 */ /* 0x000ef40008209400 */
[----:B---3--:R-:W3:Y:S02]  /*6eb0*/  MUFU.RCP R3, R6 ;  /* 0x0000000600037308 */ /* 0x008ee40000001000 */
[----:B---3--:R-:W-:Y:S08]  /*6ec0*/  VIADD R5, R3, 0xffffffe ;  /* 0x0ffffffe03057836 */ /* 0x008ff00000000000 */
[----:B------:R-:W3:Y:S02]  /*6ed0*/  F2I.FTZ.U32.TRUNC.NTZ R3, R5 ;  /* 0x0000000500037305 */ /* 0x000ee4000021f000 */
[----:B---3--:R-:W-:Y:S01]  /*6ee0*/  R2UR UR5, R3 ;  /* 0x00000000030572ca */ /* 0x008fe200000e0000 */
[----:B-1----:R-:W-:Y:S05]  /*6ef0*/  IMAD.U32 R3, RZ, RZ, UR16 ;  /* 0x00000010ff037e24 */ /* 0x002fea000f8e00ff */
[----:B------:R-:W-:Y:S04]  /*6f00*/  IABS R3, R3 ;  /* 0x0000000300037213 */ /* 0x000fe80000000000 */
[----:B------:R-:W-:Y:S03]  /*6f10*/  R2UR UR7, R3 ;  /* 0x00000000030772ca */ /* 0x000fe600000e0000 */
[----:B------:R-:W-:Y:S04]  /*6f20*/  UIADD3 UR4, UPT, UPT, URZ, -UR5, URZ ;  /* 0x80000005ff047290 */ /* 0x000fe8000fffe0ff */
[----:B------:R-:W-:Y:S03]  /*6f30*/  UIMAD UR8, UR4, UR6, URZ ;  /* 0x00000006040872a4 */ /* 0x000fe6000f8e02ff */
[----:B------:R-:W-:Y:S02]  /*6f40*/  UMOV UR4, URZ ;  /* 0x000000ff00047c82 */ /* 0x000fe40008000000 */
[----:B------:R-:W-:Y:S01]  /*6f50*/  UIMAD.WIDE.U32 UR4, UR5, UR8, UR4 ;  /* 0x00000008050472a5 */ /* 0x000fe2000f8e0004 */
[----:B------:R-:W1:Y:S01]  /*6f60*/  I2F.RP R4, UR7 ;  /* 0x0000000700047d06 */ /* 0x000e620008209400 */
[----:B------:R-:W-:Y:S05]  /*6f70*/  R2UR UR8, R0 ;  /* 0x00000000000872ca */ /* 0x000fea00000e0000 */
[----:B------:R-:W-:Y:S02]  /*6f80*/  UMOV UR4, UR5 ;  /* 0x0000000500047c82 */ /* 0x000fe40008000000 */
[----:B------:R-:W-:Y:S02]  /*6f90*/  UIMAD.WIDE.U32 UR4, UR4, UR9, URZ ;  /* 0x00000009040472a5 */ /* 0x000fe4000f8e00ff */
[----:B-1----:R-:W1:Y:S05]  /*6fa0*/  MUFU.RCP R0, R4 ;  /* 0x0000000400007308 */ /* 0x002e6a0000001000 */
[----:B------:R-:W-:Y:S02]  /*6fb0*/  UMOV UR43, UR5 ;  /* 0x00000005002b7c82 */ /* 0x000fe40008000000 */
[----:B------:R-:W-:Y:S04]  /*6fc0*/  UIMAD UR4, UR43, UR8, UR9 ;  /* 0x000000082b0472a4 */ /* 0x000fe8000f8e0209 */
[----:B------:R-:W-:Y:S01]  /*6fd0*/  UISETP.GT.U32.AND UP0, UPT, UR6, UR4, UPT ;  /* 0x000000040600728c */ /* 0x000fe2000bf04070 */
[----:B-1----:R-:W-:Y:S10]  /*6fe0*/  VIADD R3, R0, 0xffffffe ;  /* 0x0ffffffe00037836 */ /* 0x002ff40000000000 */
[----:B------:R-:W-:Y:S02]  /*6ff0*/  @!UP0 UIADD3 UR4, UPT, UPT, UR4, -UR6, URZ ;  /* 0x8000000604048290 */ /* 0x000fe4000fffe0ff */
[----:B------:R-:W-:Y:S01]  /*7000*/  @!UP0 UIADD3 UR43, UPT, UPT, UR43, 0x1, URZ ;  /* 0x000000012b2b8890 */ /* 0x000fe2000fffe0ff */
[----:B------:R-:W1:Y:S01]  /*7010*/  F2I.FTZ.U32.TRUNC.NTZ R0, R3 ;  /* 0x0000000300007305 */ /* 0x000e62000021f000 */
[----:B------:R-:W-:Y:S02]  /*7020*/  UISETP.GE.U32.AND UP2, UPT, UR4, UR6, UPT ;  /* 0x000000060400728c */ /* 0x000fe4000bf46070 */
[----:B------:R-:W-:Y:S02]  /*7030*/  ULOP3.LUT UR4, UR22, UR56, URZ, 0x3c, !UPT ;  /* 0x0000003816047292 */ /* 0x000fe4000f8e3cff */
[----:B------:R-:W-:Y:S02]  /*7040*/  UISETP.NE.AND UP0, UPT, UR56, URZ, UPT ;  /* 0x000000ff3800728c */ /* 0x000fe4000bf05270 */
[----:B------:R-:W-:Y:S05]  /*7050*/  UISETP.GE.AND UP1, UPT, UR4, URZ, UPT ;  /* 0x000000ff0400728c */ /* 0x000fea000bf26270 */
[----:B------:R-:W-:Y:S01]  /*7060*/  @UP2 UIADD3 UR43, UPT, UPT, UR43, 0x1, URZ ;  /* 0x000000012b2b2890 */ /* 0x000fe2000fffe0ff */
[----:B-1----:R-:W-:Y:S05]  /*7070*/  R2UR UR5, R0 ;  /* 0x00000000000572ca */ /* 0x002fea00000e0000 */
[----:B------:R-:W-:Y:S02]  /*7080*/  @!UP1 UIADD3 UR43, UPT, UPT, -UR43, URZ, URZ ;  /* 0x000000ff2b2b9290 */ /* 0x000fe4000fffe1ff */
[----:B------:R-:W-:Y:S06]  /*7090*/  @!UP0 ULOP3.LUT UR43, URZ, UR56, URZ, 0x33, !UPT ;  /* 0x00000038ff2b8292 */ /* 0x000fec000f8e33ff */
[----:B------:R-:W-:Y:S01]  /*70a0*/  IMAD.U32 R0, RZ, RZ, UR43 ;  /* 0x0000002bff007e24 */ /* 0x000fe2000f8e00ff */
[----:B------:R-:W-:Y:S04]  /*70b0*/  UIADD3 UR4, UPT, UPT, URZ, -UR5, URZ ;  /* 0x80000005ff047290 */ /* 0x000fe8000fffe0ff */
[----:B------:R-:W-:Y:S01]  /*70c0*/  IABS R0, R0 ;  /* 0x0000000000007213 */ /* 0x000fe20000000000 */
[----:B------:R-:W-:Y:S03]  /*70d0*/  UIMAD UR6, UR4, UR7, URZ ;  /* 0x00000007040672a4 */ /* 0x000fe6000f8e02ff */
[----:B------:R-:W-:Y:S01]  /*70e0*/  R2UR UR8, R0 ;  /* 0x00000000000872ca */ /* 0x000fe200000e0000 */
[----:B------:R-:W-:Y:S01]  /*70f0*/  UMOV UR4, URZ ;  /* 0x000000ff00047c82 */ /* 0x000fe20008000000 */
[----:B--2---:R-:W-:Y:S01]  /*7100*/  IMAD.U32 R0, RZ, RZ, UR11 ;  /* 0x0000000bff007e24 */ /* 0x004fe2000f8e00ff */
[----:B------:R-:W-:Y:S04]  /*7110*/  UIMAD.WIDE.U32 UR4, UR5, UR6, UR4 ;  /* 0x00000006050472a5 */ /* 0x000fe8000f8e0004 */
[----:B------:R-:W-:Y:S03]  /*7120*/  IABS R5, R0 ;  /* 0x0000000000057213 */ /* 0x000fe60000000000 */
[----:B------:R-:W-:Y:S01]  /*7130*/  UMOV UR4, UR5 ;  /* 0x0000000500047c82 */ /* 0x000fe20008000000 */
[----:B------:R-:W1:Y:S02]  /*7140*/  I2F.RP R0, R5 ;  /* 0x0000000500007306 */ /* 0x000e640000209400 */
[----:B------:R-:W-:Y:S07]  /*7150*/  UIMAD.WIDE.U32 UR4, UR4, UR8, URZ ;  /* 0x00000008040472a5 */ /* 0x000fee000f8e00ff */
[----:B------:R-:W-:Y:S02]  /*7160*/  UMOV UR44, UR5 ;  /* 0x00000005002c7c82 */ /* 0x000fe40008000000 */
[----:B------:R-:W-:Y:S04]  /*7170*/  UIADD3 UR4, UPT, UPT, -UR44, URZ, URZ ;  /* 0x000000ff2c047290 */ /* 0x000fe8000fffe1ff */
[----:B------:R-:W-:Y:S01]  /*7180*/  UIMAD UR4, UR7, UR4, UR8 ;  /* 0x00000004070472a4 */ /* 0x000fe2000f8e0208 */
[----:B-1----:R-:W1:Y:S03]  /*7190*/  MUFU.RCP R0, R0 ;  /* 0x0000000000007308 */ /* 0x002e660000001000 */
[----:B------:R-:W-:Y:S11]  /*71a0*/  UISETP.GT.U32.AND UP0, UPT, UR7, UR4, UPT ;  /* 0x000000040700728c */ /* 0x000ff6000bf04070 */
[----:B------:R-:W-:Y:S02]  /*71b0*/  @!UP0 UIADD3 UR4, UPT, UPT, UR4, -UR7, URZ ;  /* 0x8000000704048290 */ /* 0x000fe4000fffe0ff */
[----:B------:R-:W-:Y:S01]  /*71c0*/  @!UP0 UIADD3 UR44, UPT, UPT, UR44, 0x1, URZ ;  /* 0x000000012c2c8890 */ /* 0x000fe2000fffe0ff */
[----:B-1----:R-:W-:Y:S01]  /*71d0*/  VIADD R6, R0, 0xffffffe ;  /* 0x0ffffffe00067836 */ /* 0x002fe20000000000 */
[----:B------:R-:W-:Y:S02]  /*71e0*/  UISETP.GE.U32.AND UP1, UPT, UR4, UR7, UPT ;  /* 0x000000070400728c */ /* 0x000fe4000bf26070 */
[----:B------:R-:W-:Y:S01]  /*71f0*/  ULOP3.LUT UR4, UR43, UR16, URZ, 0x3c, !UPT ;  /* 0x000000102b047292 */ /* 0x000fe2000f8e3cff */
[----:B------:R-:W1:Y:S03]  /*7200*/  F2I.FTZ.U32.TRUNC.NTZ R7, R6 ;  /* 0x0000000600077305 */ /* 0x000e66000021f000 */
[----:B------:R-:W-:Y:S05]  /*7210*/  UISETP.GE.AND UP0, UPT, UR4, URZ, UPT ;  /* 0x000000ff0400728c */ /* 0x000fea000bf06270 */
[----:B------:R-:W-:Y:S02]  /*7220*/  @UP1 UIADD3 UR44, UPT, UPT, UR44, 0x1, URZ ;  /* 0x000000012c2c1890 */ /* 0x000fe4000fffe0ff */
[----:B------:R-:W-:Y:S04]  /*7230*/  UISETP.NE.AND UP1, UPT, UR16, URZ, UPT ;  /* 0x000000ff1000728c */ /* 0x000fe8000bf25270 */
[----:B------:R-:W-:Y:S01]  /*7240*/  @!UP0 UIADD3 UR44, UPT, UPT, -UR44, URZ, URZ ;  /* 0x000000ff2c2c8290 */ /* 0x000fe2000fffe1ff */
[--C-:B-1----:R-:W-:Y:S02]  /*7250*/  IMAD.MOV R4, RZ, RZ, -R7.reuse ;  /* 0x000000ffff047224 */ /* 0x102fe400078e0a07 */
[----:B------:R-:W-:Y:S02]  /*7260*/  IMAD.MOV.U32 R6, RZ, RZ, RZ ;  /* 0x000000ffff067224 */ /* 0x000fe400078e00ff */
[----:B------:R-:W-:Y:S02]  /*7270*/  IMAD R3, R4, R5, RZ ;  /* 0x0000000504037224 */ /* 0x000fe400078e02ff */
[----:B------:R-:W-:Y:S02]  /*7280*/  @!UP1 ULOP3.LUT UR44, URZ, UR16, URZ, 0x33, !UPT ;  /* 0x00000010ff2c9292 */ /* 0x000fe4000f8e33ff */
[----:B------:R-:W-:Y:S01]  /*7290*/  UISETP.NE.AND UP1, UPT, UR38, 0x1, UPT ;  /* 0x000000012600788c */ /* 0x000fe2000bf25270 */
[----:B------:R-:W-:Y:S04]  /*72a0*/  IMAD.HI.U32 R7, R7, R3, R6 ;  /* 0x0000000307077227 */ /* 0x000fe800078e0006 */
[----:B------:R-:W-:Y:S05]  /*72b0*/  IMAD.U32 R0, RZ, RZ, UR44 ;  /* 0x0000002cff007e24 */ /* 0x000fea000f8e00ff */
[----:B------:R-:W-:Y:S01]  /*72c0*/  IABS R0, R0 ;  /* 0x0000000000007213 */ /* 0x000fe20000000000 */
[----:B------:R-:W1:Y:S04]  /*72d0*/  @!UP1 LDCU.128 UR12, c[0x0][0xc10] ;  /* 0x00018200ff0c97ac */ /* 0x000e680008000c00 */
[----:B------:R-:W-:Y:S01]  /*72e0*/  IMAD.HI.U32 R7, R7, R0, RZ ;  /* 0x0000000007077227 */ /* 0x000fe200078e00ff */
[----:B------:R-:W2:Y:S03]  /*72f0*/  @!UP1 LDCU UR10, c[0x0][0xc20] ;  /* 0x00018400ff0a97ac */ /* 0x000ea60008000800 */
[----:B------:R-:W-:Y:S01]  /*7300*/  IMAD.MOV R3, RZ, RZ, -R7 ;  /* 0x000000ffff037224 */ /* 0x000fe200078e0a07 */
[----:B------:R-:W3:Y:S03]  /*7310*/  @!UP1 LDCU UR5, c[0x0][0xc0c] ;  /* 0x00018180ff0597ac */ /* 0x000ee60008000800 */
[C---:B------:R-:W-:Y:S01]  /*7320*/  IMAD R0, R5.reuse, R3, R0 ;  /* 0x0000000305007224 */ /* 0x040fe200078e0200 */
[----:B-1----:R-:W-:Y:S04]  /*7330*/  UIMAD.WIDE.U32 UR6, UR36, UR15, URZ ;  /* 0x0000000f240672a5 */ /* 0x002fe8000f8e00ff */
[----:B------:R-:W-:Y:S01]  /*7340*/  ISETP.GT.U32.AND P1, PT, R5, R0, PT ;  /* 0x000000000500720c */ /* 0x000fe20003f24070 */
[----:B------:R-:W-:Y:S02]  /*7350*/  UIMAD.WIDE.U32 UR8, UR37, UR12, URZ ;  /* 0x0000000c250872a5 */ /* 0x000fe4000f8e00ff */
[----:B------:R-:W-:Y:S02]  /*7360*/  @!UP1 UISETP.NE.AND UP0, UPT, UR14, 0x1, UPT ;  /* 0x000000010e00988c */ /* 0x000fe4000bf05270 */
[----:B------:R-:W-:Y:S01]  /*7370*/  ULOP3.LUT UR8, UR44, UR11, URZ, 0x3c, !UPT ;  /* 0x0000000b2c087292 */ /* 0x000fe2000f8e3cff */
[----:B------:R-:W-:Y:S02]  /*7380*/  @!UP1 UMOV UR6, UR7 ;  /* 0x0000000700069c82 */ /* 0x000fe40008000000 */
[----:B------:R-:W-:Y:S01]  /*7390*/  @!UP1 UMOV UR4, UR9 ;  /* 0x0000000900049c82 */ /* 0x000fe20008000000 */
[----:B--2---:R-:W-:Y:S02]  /*73a0*/  @!UP1 USHF.R.U32.HI UR6, URZ, UR10, UR6 ;  /* 0x0000000aff069299 */ /* 0x004fe40008011606 */
[----:B---3--:R-:W-:Y:S02]  /*73b0*/  @!UP1 UISETP.NE.AND UP2, UPT, UR5, 0x1, UPT ;  /* 0x000000010500988c */ /* 0x008fe4000bf45270 */
[----:B------:R-:W-:Y:S01]  /*73c0*/  @!UP1 USEL UR6, UR36, UR6, !UP0 ;  /* 0x0000000624069287 */ /* 0x000fe2000c000000 */
[----:B------:R-:W-:Y:S01]  /*73d0*/  @!P1 IMAD.IADD R0, R0, 0x1, -R5 ;  /* 0x0000000100009824 */ /* 0x000fe200078e0a05 */
[----:B------:R-:W-:Y:S01]  /*73e0*/  UISETP.GE.AND UP0, UPT, UR8, URZ, UPT ;  /* 0x000000ff0800728c */ /* 0x000fe2000bf06270 */
[----:B------:R-:W-:Y:S01]  /*73f0*/  @!P1 VIADD R7, R7, 0x1 ;  /* 0x0000000107079836 */ /* 0x000fe20000000000 */
[----:B------:R-:W-:Y:S02]  /*7400*/  @!UP1 USHF.R.U32.HI UR4, URZ, UR13, UR4 ;  /* 0x0000000dff049299 */ /* 0x000fe40008011604 */
[----:B------:R-:W-:Y:S02]  /*7410*/  ISETP.GE.U32.AND P2, PT, R0, R5, PT ;  /* 0x000000050000720c */ /* 0x000fe40003f46070 */
[----:B------:R-:W-:Y:S01]  /*7420*/  @!UP1 USEL UR7, UR37, UR4, !UP2 ;  /* 0x0000000425079287 */ /* 0x000fe2000d000000 */
[----:B------:R-:W-:Y:S01]  /*7430*/  @P0 SHF.R.U32.HI R0, RZ, 0x10, R81 ;  /* 0x00000010ff000819 */ /* 0x000fe20000011651 */
[----:B------:R-:W-:Y:S02]  /*7440*/  UISETP.NE.AND UP2, UPT, UR11, URZ, UPT ;  /* 0x000000ff0b00728c */ /* 0x000fe4000bf45270 */
[----:B------:R-:W-:Y:S01]  /*7450*/  @!UP1 UIADD3 UR4, UPT, UPT, -UR7, UR6, URZ ;  /* 0x0000000607049290 */ /* 0x000fe2000fffe1ff */
[----:B------:R-:W-:Y:S01]  /*7460*/  @P0 R2UR UR17, R0 ;  /* 0x00000000001102ca */ /* 0x000fe200000e0000 */
[----:B------:R-:W-:Y:S02]  /*7470*/  @!UP1 UIADD3 UR6, UPT, UPT, UR7, -UR6, URZ ;  /* 0x8000000607069290 */ /* 0x000fe4000fffe0ff */
[----:B------:R-:W-:Y:S02]  /*7480*/  @!UP1 UIMAD UR37, UR4, UR5, UR37 ;  /* 0x00000005042592a4 */ /* 0x000fe4000f8e0225 */
[----:B------:R-:W-:Y:S01]  /*7490*/  UIADD3 UR4, UPT, UPT, -UR43, URZ, URZ ;  /* 0x000000ff2b047290 */ /* 0x000fe2000fffe1ff */
[----:B------:R-:W-:Y:S01]  /*74a0*/  @P2 VIADD R7, R7, 0x1 ;  /* 0x0000000107072836 */ /* 0x000fe20000000000 */
[----:B------:R-:W-:Y:S02]  /*74b0*/  @!UP1 UIMAD UR36, UR6, UR14, UR36 ;  /* 0x0000000e062492a4 */ /* 0x000fe4000f8e0224 */
[----:B------:R-:W-:Y:S02]  /*74c0*/  UIMAD UR5, UR56, UR4, UR22 ;  /* 0x00000004380572a4 */ /* 0x000fe4000f8e0216 */
[----:B------:R-:W-:Y:S01]  /*74d0*/  UIADD3 UR4, UPT, UPT, -UR44, URZ, URZ ;  /* 0x000000ff2c047290 */ /* 0x000fe2000fffe1ff */
[----:B------:R-:W-:Y:S01]  /*74e0*/  R2UR UR45, R7 ;  /* 0x00000000072d72ca */ /* 0x000fe200000e0000 */
[----:B------:R-:W-:Y:S01]  /*74f0*/  USHF.L.U32 UR54, UR5, 0x6, URZ ;  /* 0x0000000605367899 */ /* 0x000fe200080006ff */
[----:B------:R-:W-:Y:S01]  /*7500*/  IMAD.U32 R110, RZ, RZ, UR17 ;  /* 0x00000011ff6e7e24 */ /* 0x000fe2000f8e00ff */
[----:B------:R-:W-:Y:S02]  /*7510*/  UIADD3 UR17, UPT, UPT, UR52, 0x200, URZ ;  /* 0x0000020034117890 */ /* 0x000fe4000fffe0ff */
[----:B------:R-:W-:Y:S08]  /*7520*/  UIMAD UR43, UR16, UR4, UR43 ;  /* 0x00000004102b72a4 */ /* 0x000ff0000f8e022b */
[----:B------:R-:W-:Y:S02]  /*7530*/  @!UP0 UIADD3 UR45, UPT, UPT, -UR45, URZ, URZ ;  /* 0x000000ff2d2d8290 */ /* 0x000fe4000fffe1ff */
[----:B------:R-:W-:Y:S02]  /*7540*/  ULOP3.LUT UP0, URZ, UR17, 0x1b0, URZ, 0xc0, !UPT ;  /* 0x000001b011ff7892 */ /* 0x000fe4000f80c0ff */
[----:B------:R-:W-:Y:S04]  /*7550*/  @!UP2 ULOP3.LUT UR45, URZ, UR11, URZ, 0x33, !UPT ;  /* 0x0000000bff2da292 */ /* 0x000fe8000f8e33ff */
[----:B------:R-:W-:Y:S04]  /*7560*/  UIADD3 UR6, UPT, UPT, -UR45, URZ, URZ ;  /* 0x000000ff2d067290 */ /* 0x000fe8000fffe1ff */
[----:B------:R-:W-:Y:S01]  /*7570*/  UIMAD UR44, UR11, UR6, UR44 ;  /* 0x000000060b2c72a4 */ /* 0x000fe2000f8e022c */
[----:B------:R-:W-:Y:S11]  /*7580*/  BRA.U !UP0, `(.L_x_100) ;  /* 0x00000001087c7547 */ /* 0x000ff6000b800000 */
[----:B------:R-:W1:Y:S01]  /*7590*/  LDCU.64 UR8, c[0x4][0x80] ;  /* 0x01001000ff0877ac */ /* 0x000e620008000a00 */
[----:B------:R-:W-:Y:S01]  /*75a0*/  MOV R16, 0x0 ;  /* 0x0000000000107802 */ /* 0x000fe20000000f00 */
[----:B------:R-:W-:Y:S02]  /*75b0*/  HFMA2 R12, -RZ, RZ, 0, 5.9604644775390625e-08 ;  /* 0x00000001ff0c7431 */ /* 0x000fe400000001ff */
[----:B------:R-:W-:Y:S01]  /*75c0*/  IMAD.MOV.U32 R8, RZ, RZ, 0x70 ;  /* 0x00000070ff087424 */ /* 0x000fe200078e00ff */
[----:B------:R2:W3:Y:S01]  /*75d0*/  LDC.64 R14, c[0x4][R16] ;  /* 0x01000000100e7b82 */ /* 0x0004e20000000a00 */
[----:B------:R-:W4:Y:S01]  /*75e0*/  LDCU.64 UR6, c[0x4][0x88] ;  /* 0x01001100ff0677ac */ /* 0x000f220008000a00 */
[----:B------:R-:W-:Y:S01]  /*75f0*/  IMAD.MOV.U32 R13, RZ, RZ, RZ ;  /* 0x000000ffff0d7224 */ /* 0x000fe200078e00ff */
[----:B------:R-:W2:Y:S01]  /*7600*/  LDCU.64 UR4, c[0x4][0x8] ;  /* 0x01000100ff0477ac */ /* 0x000ea20008000a00 */
[----:B-1----:R-:W-:Y:S01]  /*7610*/  MOV R5, UR9 ;  /* 0x0000000900057c02 */ /* 0x002fe20008000f00 */
[----:B------:R-:W-:Y:S01]  /*7620*/  IMAD.U32 R4, RZ, RZ, UR8 ;  /* 0x00000008ff047e24 */ /* 0x000fe2000f8e00ff */
[----:B----4-:R-:W-:Y:S01]  /*7630*/  MOV R7, UR7 ;  /* 0x0000000700077c02 */ /* 0x010fe20008000f00 */
[----:B------:R-:W-:Y:S01]  /*7640*/  IMAD.U32 R6, RZ, RZ, UR6 ;  /* 0x00000006ff067e24 */ /* 0x000fe2000f8e00ff */
[----:B--2---:R-:W-:Y:S01]  /*7650*/  MOV R11, UR5 ;  /* 0x00000005000b7c02 */ /* 0x004fe20008000f00 */
[----:B------:R-:W-:Y:S02]  /*7660*/  IMAD.U32 R10, RZ, RZ, UR4 ;  /* 0x00000004ff0a7e24 */ /* 0x000fe4000f8e00ff */
[----:B------:R-:W-:Y:S07]  /*7670*/  LEPC R20, `(.L_x_101) ;  /* 0x000000001014794e */ /* 0x000fee0000000000 */
[----:B---3-5:R-:W-:Y:S05]  /*7680*/  CALL.ABS.NOINC R14 ;  /* 0x000000000e007343 */ /* 0x028fea0003c00000 */
.L_x_101:
[----:B------:R-:W1:Y:S01]  /*7690*/  LDCU.64 UR8, c[0x4][0x80] ;  /* 0x01001000ff0877ac */ /* 0x000e620008000a00 */
[----:B------:R-:W2:Y:S01]  /*76a0*/  LDC.64 R16, c[0x4][R16] ;  /* 0x0100000010107b82 */ /* 0x000ea20000000a00 */
[----:B------:R-:W-:Y:S02]  /*76b0*/  HFMA2 R12, -RZ, RZ, 0, 5.9604644775390625e-08 ;  /* 0x00000001ff0c7431 */ /* 0x000fe400000001ff */
[----:B------:R-:W-:Y:S02]  /*76c0*/  IMAD.MOV.U32 R8, RZ, RZ, 0x70 ;  /* 0x00000070ff087424 */ /* 0x000fe400078e00ff */
[----:B------:R-:W-:Y:S01]  /*76d0*/  IMAD.MOV.U32 R13, RZ, RZ, RZ ;  /* 0x000000ffff0d7224 */ /* 0x000fe200078e00ff */
[----:B------:R-:W3:Y:S01]  /*76e0*/  LDCU.64 UR6, c[0x4][0x88] ;  /* 0x01001100ff0677ac */ /* 0x000ee20008000a00 */
[----:B------:R-:W4:Y:S01]  /*76f0*/  LDCU.64 UR4, c[0x4][0x8] ;  /* 0x01000100ff0477ac */ /* 0x000f220008000a00 */
[----:B-1----:R-:W-:Y:S02]  /*7700*/  MOV R4, UR8 ;  /* 0x0000000800047c02 */ /* 0x002fe40008000f00 */
[----:B------:R-:W-:Y:S02]  /*7710*/  MOV R5, UR9 ;  /* 0x0000000900057c02 */ /* 0x000fe40008000f00 */
[----:B---3--:R-:W-:Y:S01]  /*7720*/  MOV R7, UR7 ;  /* 0x0000000700077c02 */ /* 0x008fe20008000f00 */
[----:B------:R-:W-:Y:S01]  /*7730*/  IMAD.U32 R6, RZ, RZ, UR6 ;  /* 0x00000006ff067e24 */ /* 0x000fe2000f8e00ff */
[----:B----4-:R-:W-:Y:S01]  /*7740*/  MOV R11, UR5 ;  /* 0x00000005000b7c02 */ /* 0x010fe20008000f00 */
[----:B------:R-:W-:Y:S02]  /*7750*/  IMAD.U32 R10, RZ, RZ, UR4 ;  /* 0x00000004ff0a7e24 */ /* 0x000fe4000f8e00ff */
[----:B------:R-:W-:Y:S07]  /*7760*/  LEPC R20, `(.L_x_100) ;  /* 0x000000001014794e */ /* 0x000fee0000000000 */
[----:B--2---:R-:W-:Y:S05]  /*7770*/  CALL.ABS.NOINC R16 ;  /* 0x0000000010007343 */ /* 0x004fea0003c00000 */
.L_x_100:
[----:B------:R-:W-:Y:S02]  /*7780*/  R2UR UR4, R98 ;  /* 0x00000000620472ca */ /* 0x000fe400000e0000 */
[----:B------:R-:W-:Y:S02]  /*7790*/  R2UR UR7, R94 ;  /* 0x000000005e0772ca */ /* 0x000fe400000e0000 */
[----:B------:R-:W-:Y:S02]  /*77a0*/  R2UR UR6, R93 ;  /* 0x000000005d0672ca */ /* 0x000fe400000e0000 */
[----:B------:R-:W-:Y:S04]  /*77b0*/  ISETP.NE.U32.AND P3, PT, R78, RZ, PT ;  /* 0x000000ff4e00720c */ /* 0x000fe80003f65070 */
[----:B------:R-:W-:Y:S03]  /*77c0*/  ISETP.NE.AND.EX P3, PT, R79, RZ, PT, P3 ;  /* 0x000000ff4f00720c */ /* 0x000fe60003f65330 */
[----:B------:R-:W-:Y:S01]  /*77d0*/  UISETP.NE.AND UP2, UPT, UR4, URZ, UPT ;  /* 0x000000ff0400728c */ /* 0x000fe2000bf45270 */
[----:B------:R-:W1:Y:S01]  /*77e0*/  LDCU.64 UR4, c[0x0][0x990] ;  /* 0x00013200ff0477ac */ /* 0x000e620008000a00 */
[----:B------:R-:W-:Y:S04]  /*77f0*/  ISETP.NE.U32.AND P2, PT, RZ, UR7, PT ;  /* 0x00000007ff007c0c */ /* 0x000fe8000bf45070 */
[----:B------:R-:W-:Y:S02]  /*7800*/  PLOP3.LUT P4, PT, PT, PT, UP2, 0x80, 0x8 ;  /* 0x000000000008781c */ /* 0x000fe40003f8f028 */
[----:B------:R-:W-:Y:S02]  /*7810*/  ISETP.NE.AND.EX P2, PT, RZ, UR6, PT, P2 ;  /* 0x00000006ff007c0c */ /* 0x000fe4000bf45320 */
[----:B------:R-:W-:Y:S01]  /*7820*/  P2R R111, PR, RZ, 0x10 ;  /* 0x00000010ff6f7803 */ /* 0x000fe20000000000 */
[----:B-1----:R-:W-:Y:S04]  /*7830*/  UISETP.NE.U32.AND UP0, UPT, UR4, URZ, UPT ;  /* 0x000000ff0400728c */ /* 0x002fe8000bf05070 */
[----:B------:R-:W-:Y:S02]  /*7840*/  UISETP.NE.AND.EX UP1, UPT, UR5, URZ, UPT, UP0 ;  /* 0x000000ff0500728c */ /* 0x000fe4000bf25300 */
[----:B------:R-:W-:Y:S02]  /*7850*/  UPLOP3.LUT UP0, UPT, UPT, UPT, UPT, 0x40, 0x4 ;  /* 0x000000000004789c */ /* 0x000fe40003f0e870 */
[----:B------:R-:W-:Y:S06]  /*7860*/  @UP2 UPLOP3.LUT UP0, UPT, UPT, UPT, UP1, 0x80, 0x8 ;  /* 0x000000000008289c */ /* 0x000fec0003f0f010 */
[----:B------:R-:W-:Y:S01]  /*7870*/  PLOP3.LUT P0, PT, PT, PT, UP0, 0x80, 0x8 ;  /* 0x000000000008781c */ /* 0x000fe20003f0f008 */
[----:B------:R-:W-:Y:S01]  /*7880*/  @!UPT UIADD3 URZ, UPT, UPT, URZ, URZ, URZ ;  /* 0x000000fffffff290 */ /* 0x000fe2000fffe0ff */
[----:B------:R-:W-:Y:S11]  /*7890*/  BRA.U !UP1, `(.L_x_102) ;  /* 0x0000000109447547 */ /* 0x000ff6000b800000 */
[----:B------:R-:W1:Y:S01]  /*78a0*/  LDCU.64 UR8, c[0x0][0x358] ;  /* 0x00006b00ff0877ac */ /* 0x000e620008000a00 */
[----:B------:R-:W-:Y:S01]  /*78b0*/  R2UR UR6, R94 ;  /* 0x000000005e0672ca */ /* 0x000fe200000e0000 */
[----:B------:R-:W-:Y:S01]  /*78c0*/  HFMA2 R91, -RZ, RZ, 0, 5.9604644775390625e-08 ;  /* 0x00000001ff5b7431 */ /* 0x000fe200000001ff */
[----:B------:R-:W-:Y:S01]  /*78d0*/  R2UR UR5, R93 ;  /* 0x000000005d0572ca */ /* 0x000fe200000e0000 */
[----:B------:R-:W-:Y:S10]  /*78e0*/  IMAD.MOV.U32 R0, RZ, RZ, 0x1 ;  /* 0x00000001ff007424 */ /* 0x000ff400078e00ff */
[----:B------:R-:W-:Y:S04]  /*78f0*/  UISETP.NE.U32.AND UP0, UPT, UR6, URZ, UPT ;  /* 0x000000ff0600728c */ /* 0x000fe8000bf05070 */
[----:B------:R-:W-:Y:S06]  /*7900*/  UISETP.NE.AND.EX UP0, UPT, UR5, URZ, UPT, UP0 ;  /* 0x000000ff0500728c */ /* 0x000fec000bf05300 */
[----:B------:R-:W-:Y:S05]  /*7910*/  PLOP3.LUT P1, PT, PT, PT, UP0, 0x80, 0x8 ;  /* 0x000000000008781c */ /* 0x000fea0003f2f008 */
[----:B------:R-:W2:Y:S01]  /*7920*/  @UP0 LDCU.64 UR6, c[0x0][0x988] ;  /* 0x00013100ff0607ac */ /* 0x000ea20008000a00 */
[----:B------:R-:W-:Y:S07]  /*7930*/  @UP0 UIMAD UR4, UR50, UR4, URZ ;  /* 0x00000004320402a4 */ /* 0x000fee000f8e02ff */
[----:B------:R-:W-:Y:S01]  /*7940*/  @!P1 PRMT R91, R0, 0x7610, R91 ;  /* 0x00007610005b9816 */ /* 0x000fe2000000005b */
[----:B--2---:R-:W-:Y:S06]  /*7950*/  @UP0 UIMAD.WIDE UR4, UR4, 0x4, UR6 ;  /* 0x00000004040408a5 */ /* 0x004fec000f8e0206 */
[----:B------:R-:W-:Y:S02]  /*7960*/  IMAD.U32 R4, RZ, RZ, UR4 ;  /* 0x00000004ff047e24 */ /* 0x000fe4000f8e00ff */
[----:B------:R-:W-:Y:S03]  /*7970*/  IMAD.U32 R5, RZ, RZ, UR5 ;  /* 0x00000005ff057e24 */ /* 0x000fe6000f8e00ff */
[----:B------:R-:W2:Y:S02]  /*7980*/  @!UP0 LDCU UR4, c[0x0][0x980] ;  /* 0x00013000ff0487ac */ /* 0x000ea40008000800 */
[----:B-1---5:R1:W5:Y:S02]  /*7990*/  @P1 LDG.E R41, desc[UR8][R4.64] ;  /* 0x0000000804291981 */ /* 0x022364000c1e1900 */
[----:B-12---:R-:W-:Y:S02]  /*79a0*/  @!P1 MOV R41, UR4 ;  /* 0x0000000400299c02 */ /* 0x006fe40008000f00 */
.L_x_102:
[----:B------:R-:W-:Y:S05]  /*79b0*/  @!P3 BRA `(.L_x_103) ;  /* 0x000000000024b947 */ /* 0x000fea0003800000 */
[----:B------:R-:W-:Y:S01]  /*79c0*/  ISETP.NE.U32.AND P1, PT, R76, RZ, PT ;  /* 0x000000ff4c00720c */ /* 0x000fe20003f25070 */
[----:B------:R-:W1:Y:S03]  /*79d0*/  LDCU.64 UR4, c[0x0][0x358] ;  /* 0x00006b00ff0477ac */ /* 0x000e660008000a00 */
[----:B------:R-:W-:Y:S11]  /*79e0*/  ISETP.NE.AND.EX P1, PT, R77, RZ, PT, P1 ;  /* 0x000000ff4d00720c */ /* 0x000ff60003f25310 */
[----:B------:R-:W-:Y:S02]  /*79f0*/  @!UPT UIADD3 URZ, UPT, UPT, URZ, URZ, URZ ;  /* 0x000000fffffff290 */ /* 0x000fe4000fffe0ff */
[----:B------:R-:W2:Y:S01]  /*7a00*/  @P1 LDC.64 R4, c[0x0][0x9a8] ;  /* 0x00026a00ff041b82 */ /* 0x000ea20000000a00 */
[----:B------:R-:W-:Y:S04]  /*7a10*/  @P1 IMAD R0, R78, UR50, RZ ;  /* 0x000000324e001c24 */ /* 0x000fe8000f8e02ff */
[----:B--2---:R-:W-:Y:S05]  /*7a20*/  @P1 IMAD.WIDE R4, R0, 0x4, R4 ;  /* 0x0000000400041825 */ /* 0x004fea00078e0204 */
[----:B-1---5:R1:W5:Y:S02]  /*7a30*/  @P1 LDG.E R38, desc[UR4][R4.64] ;  /* 0x0000000404261981 */ /* 0x022364000c1e1900 */
[----:B-1----:R-:W2:Y:S02]  /*7a40*/  @!P1 LDC R38, c[0x0][0x9a0] ;  /* 0x00026800ff269b82 */ /* 0x002ea40000000800 */
.L_x_103:
[----:B-----5:R-:W-:Y:S01]  /*7a50*/  FSETP.NEU.AND P1, PT, R41, RZ, PT ;  /* 0x000000ff2900720b */ /* 0x020fe20003f2d000 */
[----:B------:R-:W-:Y:S01]  /*7a60*/  ULOP3.LUT UR4, UR58, 0x1, URZ, 0x3c, !UPT ;  /* 0x000000013a047892 */ /* 0x000fe2000f8e3cff */
[----:B------:R-:W-:Y:S01]  /*7a70*/  SEL R3, RZ, 0xffffffff, P2 ;  /* 0xffffffffff037807 */ /* 0x000fe20001000000 */
[----:B------:R-:W-:Y:S01]  /*7a80*/  IMAD.U32 R113, RZ, RZ, UR53 ;  /* 0x00000035ff717e24 */ /* 0x000fe2000f8e00ff */
[----:B------:R-:W-:Y:S01]  /*7a90*/  @P4 LOP3.LUT P2, RZ, R91, 0xff, RZ, 0xc0, !PT ;  /* 0x000000ff5bff4812 */ /* 0x000fe2000784c0ff */
[----:B------:R-:W-:Y:S01]  /*7aa0*/  IMAD.SHL.U32 R105, R100, 0x10, RZ ;  /* 0x0000001064697824 */ /* 0x000fe200078e00ff */
[----:B------:R-:W-:Y:S01]  /*7ab0*/  @P4 SEL R6, RZ, 0xffffffff, P1 ;  /* 0xffffffffff064807 */ /* 0x000fe20000800000 */
[----:B------:R-:W-:Y:S01]  /*7ac0*/  IMAD.U32 R46, RZ, RZ, UR4 ;  /* 0x00000004ff2e7e24 */ /* 0x000fe2000f8e00ff */
[----:B------:R-:W-:Y:S01]  /*7ad0*/  LEA R103, R36, UR52, 0x3 ;  /* 0x0000003424677c11 */ /* 0x000fe2000f8e18ff */
[----:B------:R-:W-:Y:S01]  /*7ae0*/  IMAD.SHL.U32 R113, R113, 0x2000, RZ ;  /* 0x0000200071717824 */ /* 0x000fe200078e00ff */
[----:B------:R-:W-:Y:S01]  /*7af0*/  @P0 SEL R6, R3, R6, !P2 ;  /* 0x0000000603060207 */ /* 0x000fe20005000000 */
[----:B------:R-:W-:Y:S01]  /*7b00*/  IMAD.SHL.U32 R104, R99, 0x10, RZ ;  /* 0x0000001063687824 */ /* 0x000fe200078e00ff */
[----:B------:R-:W-:Y:S01]  /*7b10*/  SHF.L.U32 R4, R89, 0x1f, RZ ;  /* 0x0000001f59047819 */ /* 0x000fe200000006ff */
[----:B------:R-:W-:Y:S01]  /*7b20*/  IMAD.IADD R107, R102, 0x1, R113 ;  /* 0x00000001666b7824 */ /* 0x000fe200078e0271 */
[----:B------:R-:W-:Y:S01]  /*7b30*/  @P4 LOP3.LUT R109, R6, 0x1, RZ, 0xc0, !PT ;  /* 0x00000001066d4812 */ /* 0x000fe200078ec0ff */
[----:B------:R-:W-:Y:S01]  /*7b40*/  IMAD.U32 R6, RZ, RZ, UR53 ;  /* 0x00000035ff067e24 */ /* 0x000fe2000f8e00ff */
[----:B------:R-:W-:Y:S01]  /*7b50*/  PLOP3.LUT P0, PT, PT, PT, UP1, 0x80, 0x8 ;  /* 0x000000000008781c */ /* 0x000fe20003f0f018 */
[----:B------:R-:W-:Y:S01]  /*7b60*/  IMAD.IADD R112, R107, 0x1, R105 ;  /* 0x000000016b707824 */ /* 0x000fe200078e0269 */
[----:B------:R-:W-:Y:S01]  /*7b70*/  ISETP.NE.U32.OR P5, PT, R109, 0x1, !P4 ;  /* 0x000000016d00780c */ /* 0x000fe200067a5470 */
[----:B------:R-:W-:Y:S01]  /*7b80*/  BSSY B1, `(.L_x_104) ;  /* 0x0000032000017945 */ /* 0x000fe20003800000 */
[----:B------:R-:W-:Y:S01]  /*7b90*/  LEA R0, R6, UR52, 0x3 ;  /* 0x0000003406007c11 */ /* 0x000fe2000f8e18ff */
[----:B------:R-:W-:Y:S01]  /*7ba0*/  IMAD.MOV.U32 R114, RZ, RZ, 0x1 ;  /* 0x00000001ff727424 */ /* 0x000fe200078e00ff */
[----:B------:R-:W-:Y:S01]  /*7bb0*/  LOP3.LUT P2, R108, R91, 0xff, RZ, 0xc0, !PT ;  /* 0x000000ff5b6c7812 */ /* 0x000fe2000784c0ff */
[----:B------:R-:W-:Y:S01]  /*7bc0*/  IMAD.IADD R39, R37, 0x1, R2 ;  /* 0x0000000125277824 */ /* 0x000fe200078e0202 */
[----:B------:R-:W-:Y:S01]  /*7bd0*/  SEL R116, RZ, 0xffffffff, P1 ;  /* 0xffffffffff747807 */ /* 0x000fe20000800000 */
[----:B------:R-:W-:Y:S01]  /*7be0*/  IMAD.U32 R115, RZ, RZ, UR53 ;  /* 0x00000035ff737e24 */ /* 0x000fe2000f8e00ff */
[----:B------:R-:W-:Y:S02]  /*7bf0*/  CS2R R74, SRZ ;  /* 0x00000000004a7805 */ /* 0x000fe4000001ff00 */
[----:B------:R-:W-:Y:S02]  /*7c00*/  CS2R R72, SRZ ;  /* 0x0000000000487805 */ /* 0x000fe4000001ff00 */
[----:B------:R-:W-:Y:S02]  /*7c10*/  CS2R R66, SRZ ;  /* 0x0000000000427805 */ /* 0x000fe4000001ff00 */
[----:B------:R-:W-:Y:S02]  /*7c20*/  @P0 SEL R116, R3, R116, !P2 ;  /* 0x0000007403740207 */ /* 0x000fe40005000000 */
[----:B------:R-:W-:Y:S02]  /*7c30*/  CS2R R64, SRZ ;  /* 0x0000000000407805 */ /* 0x000fe4000001ff00 */
[----:B------:R-:W-:Y:S02]  /*7c40*/  @P5 SHF.L.U32 R5, R46, 0x1f, RZ ;  /* 0x0000001f2e055819 */ /* 0x000fe400000006ff */
[----:B------:R-:W-:Y:S02]  /*7c50*/  CS2R R58, SRZ ;  /* 0x00000000003a7805 */ /* 0x000fe4000001ff00 */
[----:B------:R-:W-:Y:S02]  /*7c60*/  CS2R R56, SRZ ;  /* 0x0000000000387805 */ /* 0x000fe4000001ff00 */
[----:B------:R-:W-:Y:S01]  /*7c70*/  CS2R R50, SRZ ;  /* 0x0000000000327805 */ /* 0x000fe2000001ff00 */
[----:B------:R-:W1:Y:S01]  /*7c80*/  @P5 SYNCS.PHASECHK.TRANS64.TRYWAIT P4, [R0+URZ+0xa0], R5 ;  /* 0x0000a005000055a7 */ /* 0x000e6200080811ff */
[----:B------:R-:W-:Y:S01]  /*7c90*/  CS2R R48, SRZ ;  /* 0x0000000000307805 */ /* 0x000fe2000001ff00 */
[----:B------:R-:W-:Y:S01]  /*7ca0*/  IMAD.IADD R106, R107, 0x1, R104 ;  /* 0x000000016b6a7824 */ /* 0x000fe200078e0268 */
[----:B------:R-:W-:Y:S01]  /*7cb0*/  LOP3.LUT R116, R116, 0x1, RZ, 0xc0, !PT ;  /* 0x0000000174747812 */ /* 0x000fe200078ec0ff */
[----:B------:R-:W-:Y:S01]  /*7cc0*/  IMAD.IADD R47, R101, 0x1, R112 ;  /* 0x00000001652f7824 */ /* 0x000fe200078e0270 */
[----:B------:R3:W4:Y:S01]  /*7cd0*/  SYNCS.PHASECHK.TRANS64.TRYWAIT P3, [R103+URZ+0xf0], R4 ;  /* 0x0000f004670075a7 */ /* 0x00072200080611ff */
[----:B-1----:R-:W-:Y:S01]  /*7ce0*/  @P5 SEL R114, RZ, 0x1, !P4 ;  /* 0x00000001ff725807 */ /* 0x002fe20006000000 */
[----:B---3--:R-:W-:Y:S06]  /*7cf0*/  @!P5 BRA `(.L_x_105) ;  /* 0x000000000068d947 */ /* 0x008fec0003800000 */
[----:B------:R-:W-:Y:S01]  /*7d00*/  ISETP.NE.AND P1, PT, R114, RZ, PT ;  /* 0x000000ff7200720c */ /* 0x000fe20003f25270 */
[----:B------:R-:W-:Y:S01]  /*7d10*/  BSSY B0, `(.L_x_106) ;  /* 0x000000e000007945 */ /* 0x000fe20003800000 */
[----:B------:R-:W-:Y:S02]  /*7d20*/  ISETP.NE.U32.AND P0, PT, R116, 0x1, PT ;  /* 0x000000017400780c */ /* 0x000fe40003f05070 */
[----:B------:R-:W-:Y:S02]  /*7d30*/  CS2R R50, SRZ ;  /* 0x0000000000327805 */ /* 0x000fe4000001ff00 */
[----:B------:R-:W-:Y:S02]  /*7d40*/  CS2R R48, SRZ ;  /* 0x0000000000307805 */ /* 0x000fe4000001ff00 */
[----:B------:R-:W-:Y:S02]  /*7d50*/  CS2R R58, SRZ ;  /* 0x00000000003a7805 */ /* 0x000fe4000001ff00 */
[----:B------:R-:W-:Y:S02]  /*7d60*/  CS2R R56, SRZ ;  /* 0x0000000000387805 */ /* 0x000fe4000001ff00 */
[----:B------:R-:W-:Y:S02]  /*7d70*/  CS2R R66, SRZ ;  /* 0x0000000000427805 */ /* 0x000fe4000001ff00 */
[----:B------:R-:W-:Y:S02]  /*7d80*/  CS2R R64, SRZ ;  /* 0x0000000000407805 */ /* 0x000fe4000001ff00 */
[----:B------:R-:W-:Y:S02]  /*7d90*/  CS2R R74, SRZ ;  /* 0x00000000004a7805 */ /* 0x000fe4000001ff00 */
[----:B------:R-:W-:Y:S01]  /*7da0*/  CS2R R72, SRZ ;  /* 0x0000000000487805 */ /* 0x000fe2000001ff00 */
[----:B------:R-:W-:Y:S06]  /*7db0*/  @P1 BRA `(.L_x_107) ;  /* 0x00000000000c1947 */ /* 0x000fec0003800000 */
[----:B------:R-:W-:Y:S04]  /*7dc0*/  SHF.L.U32 R3, R46, 0x1f, RZ ;  /* 0x0000001f2e037819 */ /* 0x000fe800000006ff */
[----:B------:R-:W1:Y:S02]  /*7dd0*/  SYNCS.PHASECHK.TRANS64.TRYWAIT P1, [R0+URZ+0xa0], R3 ;  /* 0x0000a003000075a7 */ /* 0x000e6400080211ff */
[----:B-1----:R-:W-:Y:S05]  /*7de0*/  @!P1 BRA `(.L_x_108) ;  /* 0x0000002400d09947 */ /* 0x002fea0003800000 */
.L_x_107:
[----:B------:R-:W-:Y:S05]  /*7df0*/  BSYNC B0 ;  /* 0x0000000000007941 */ /* 0x000fea0003800000 */
.L_x_106:
[----:B------:R3:W1:Y:S01]  /*7e00*/  @P0 LDS.128 R48, [R107] ;  /* 0x000000006b300984 */ /* 0x0006620000000c00 */
[----:B------:R-:W-:Y:S03]  /*7e10*/  UIADD3 UR4, UPT, UPT, UR53, 0x1, URZ ;  /* 0x0000000135047890 */ /* 0x000fe6000fffe0ff */
[----:B------:R3:W1:Y:S01]  /*7e20*/  @P0 LDS.128 R56, [R112+0x10] ;  /* 0x0000100070380984 */ /* 0x0006620000000c00 */
[----:B------:R-:W-:Y:S03]  /*7e30*/  UISETP.NE.AND UP0, UPT, UR4, 0x3, UPT ;  /* 0x000000030400788c */ /* 0x000fe6000bf05270 */
[----:B------:R3:W1:Y:S01]  /*7e40*/  @P0 LDS.128 R64, [R106+0x20] ;  /* 0x000020006a400984 */ /* 0x0006620000000c00 */
[----:B------:R-:W-:Y:S02]  /*7e50*/  USEL UR5, URZ, 0x1, UP0 ;  /* 0x00000001ff057887 */ /* 0x000fe40008000000 */
[----:B------:R-:W-:Y:S01]  /*7e60*/  USEL UR4, UR4, URZ, UP0 ;  /* 0x000000ff04047287 */ /* 0x000fe20008000000 */
[----:B------:R3:W1:Y:S03]  /*7e70*/  @P0 LDS.128 R72, [R47+0x10] ;  /* 0x000010002f480984 */ /* 0x0006660000000c00 */
[----:B------:R-:W-:Y:S02]  /*7e80*/  LOP3.LUT R46, R46, UR5, RZ, 0x3c, !PT ;  /* 0x000000052e2e7c12 */ /* 0x000fe4000f8e3cff */
[----:B------:R-:W-:Y:S02]  /*7e90*/  MOV R115, UR4 ;  /* 0x0000000400737c02 */ /* 0x000fe40008000f00 */
.L_x_105:
[----:B------:R-:W-:Y:S05]  /*7ea0*/  BSYNC B1 ;  /* 0x0000000000017941 */ /* 0x000fea0003800000 */
.L_x_104:
[----:B-1----:R-:W-:Y:S04]  /*7eb0*/  SHF.R.U32.HI R3, RZ, 0x15, R39 ;  /* 0x00000015ff037819 */ /* 0x002fe80000011627 */
[----:B------:R-:W-:Y:S01]  /*7ec0*/  LOP3.LUT P0, RZ, R3, 0x3, R92, 0x48, !PT ;  /* 0x0000000303ff7812 */ /* 0x000fe2000780485c */
[----:B------:R-:W-:Y:S01]  /*7ed0*/  @!UPT UIADD3 URZ, UPT, UPT, URZ, URZ, URZ ;  /* 0x000000fffffff290 */ /* 0x000fe2000fffe0ff */
[----:B----4-:R-:W-:Y:S11]  /*7ee0*/  @P3 BRA `(.L_x_109) ;  /* 0x0000000000083947 */ /* 0x010ff60003800000 */
[----:B------:R-:W1:Y:S02]  /*7ef0*/  SYNCS.PHASECHK.TRANS64.TRYWAIT P1, [R103+URZ+0xf0], R4 ;  /* 0x0000f004670075a7 */ /* 0x000e6400080211ff */
[----:B-1----:R-:W-:Y:S05]  /*7f00*/  @!P1 BRA `(.L_x_110) ;  /* 0x00000024009c9947 */ /* 0x002fea0003800000 */
.L_x_109:
[----:B------:R-:W-:Y:S05]  /*7f10*/  @!P0 BRA `(.L_x_111) ;  /* 0x0000000000408947 */ /* 0x000fea0003800000 */
[----:B------:R-:W4:Y:S01]  /*7f20*/  LDCU.64 UR8, c[0x4][0x70] ;  /* 0x01000e00ff0877ac */ /* 0x000f220008000a00 */
[----:B------:R-:W-:Y:S01]  /*7f30*/  MOV R3, 0x0 ;  /* 0x0000000000037802 */ /* 0x000fe20000000f00 */
[----:B------:R-:W-:Y:S02]  /*7f40*/  HFMA2 R12, -RZ, RZ, 0, 5.9604644775390625e-08 ;  /* 0x00000001ff0c7431 */ /* 0x000fe400000001ff */
[----:B------:R-:W-:Y:S02]  /*7f50*/  IMAD.MOV.U32 R8, RZ, RZ, 0x192 ;  /* 0x00000192ff087424 */ /* 0x000fe400078e00ff */
[----:B------:R-:W-:Y:S01]  /*7f60*/  IMAD.MOV.U32 R13, RZ, RZ, RZ ;  /* 0x000000ffff0d7224 */ /* 0x000fe200078e00ff */
[----:B------:R-:W5:Y:S01]  /*7f70*/  LDCU.64 UR6, c[0x4][0x78] ;  /* 0x01000f00ff0677ac */ /* 0x000f620008000a00 */
[----:B------:R-:W2:Y:S01]  /*7f80*/  LDC.64 R2, c[0x4][R3] ;  /* 0x0100000003027b82 */ /* 0x000ea20000000a00 */
[----:B------:R-:W3:Y:S01]  /*7f90*/  LDCU.64 UR4, c[0x4][0x10] ;  /* 0x01000200ff0477ac */ /* 0x000ee20008000a00 */
[----:B----4-:R-:W-:Y:S01]  /*7fa0*/  MOV R5, UR9 ;  /* 0x0000000900057c02 */ /* 0x010fe20008000f00 */
[----:B-1----:R-:W-:Y:S01]  /*7fb0*/  IMAD.U32 R4, RZ, RZ, UR8 ;  /* 0x00000008ff047e24 */ /* 0x002fe2000f8e00ff */
[----:B-----5:R-:W-:Y:S01]  /*7fc0*/  MOV R7, UR7 ;  /* 0x0000000700077c02 */ /* 0x020fe20008000f00 */
[----:B------:R-:W-:Y:S01]  /*7fd0*/  IMAD.U32 R6, RZ, RZ, UR6 ;  /* 0x00000006ff067e24 */ /* 0x000fe2000f8e00ff */
[----:B---3--:R-:W-:Y:S01]  /*7fe0*/  MOV R11, UR5 ;  /* 0x00000005000b7c02 */ /* 0x008fe20008000f00 */
[----:B------:R-:W-:Y:S02]  /*7ff0*/  IMAD.U32 R10, RZ, RZ, UR4 ;  /* 0x00000004ff0a7e24 */ /* 0x000fe4000f8e00ff */
[----:B------:R-:W-:Y:S07]  /*8000*/  LEPC R20, `(.L_x_111) ;  /* 0x000000001014794e */ /* 0x000fee0000000000 */
[----:B--2---:R-:W-:Y:S05]  /*8010*/  CALL.ABS.NOINC R2 ;  /* 0x0000000002007343 */ /* 0x004fea0003c00000 */
.L_x_111:
[C---:B------:R-:W-:Y:S01]  /*8020*/  SHF.L.U32 R40, R48.reuse, 0x10, RZ ;  /* 0x0000001030287819 */ /* 0x040fe200000006ff */
[----:B------:R-:W-:Y:S05]  /*8030*/  WARPSYNC.ALL ;  /* 0x0000000000007948 */ /* 0x000fea0003800000 */
[----:B------:R-:W-:Y:S01]  /*8040*/  R2UR UR4, R39 ;  /* 0x00000000270472ca */ /* 0x000fe200000e0000 */
[----:B------:R-:W-:Y:S01]  /*8050*/  BSSY.RECONVERGENT B0, `(.L_x_112) ;  /* 0x0000087000007945 */ /* 0x000fe20003800200 */
[----:B------:R-:W-:Y:S02]  /*8060*/  LOP3.LUT R43, R48, 0xffff0000, RZ, 0xc0, !PT ;  /* 0xffff0000302b7812 */ /* 0x000fe400078ec0ff */
[----:B------:R-:W-:Y:S02]  /*8070*/  LOP3.LUT R42, R49, 0xffff0000, RZ, 0xc0, !PT ;  /* 0xffff0000312a7812 */ /* 0x000fe400078ec0ff */
[----:B------:R-:W-:Y:S02]  /*8080*/  SHF.L.U32 R45, R51, 0x10, RZ ;  /* 0x00000010332d7819 */ /* 0x000fe400000006ff */
[----:B------:R-:W-:Y:S02]  /*8090*/  LOP3.LUT R44, R75, 0xffff0000, RZ, 0xc0, !PT ;  /* 0xffff00004b2c7812 */ /* 0x000fe400078ec0ff */
[----:B------:R-:W-:Y:S03]  /*80a0*/  ISETP.NE.AND P1, PT, R90, RZ, PT ;  /* 0x000000ff5a00720c */ /* 0x000fe60003f25270 */
[----:B-1----:R-:W2:Y:S02]  /*80b0*/  LDTM.x32 R4, tmem[UR4] ;  /* 0x00000004000479ee */ /* 0x002ea400082c0000 */
[C---:B--2---:R-:W-:Y:S01]  /*80c0*/  FMUL R0, R38.reuse, R4 ;  /* 0x0000000426007220 */ /* 0x044fe20000400000 */
[C---:B------:R-:W-:Y:S01]  /*80d0*/  FMUL R2, R38.reuse, R5 ;  /* 0x0000000526027220 */ /* 0x040fe20000400000 */
[C---:B------:R-:W-:Y:S01]  /*80e0*/  FMUL R3, R38.reuse, R6 ;  /* 0x0000000626037220 */ /* 0x040fe20000400000 */
[----:B------:R-:W-:Y:S01]  /*80f0*/  FMUL R7, R38, R7 ;  /* 0x0000000726077220 */ /* 0x000fe20000400000 */
[----:B------:R-:W-:Y:S01]  /*8100*/  FFMA R0, R41, R40, R0 ;  /* 0x0000002829007223 */ /* 0x000fe20000000000 */
[----:B------:R-:W-:Y:S01]  /*8110*/  SHF.L.U32 R40, R49, 0x10, RZ ;  /* 0x0000001031287819 */ /* 0x000fe200000006ff */
[C---:B------:R-:W-:Y:S01]  /*8120*/  FFMA R2, R41.reuse, R43, R2 ;  /* 0x0000002b29027223 */ /* 0x040fe20000000002 */
[----:B------:R-:W-:Y:S01]  /*8130*/  SHF.L.U32 R43, R50, 0x10, RZ ;  /* 0x00000010322b7819 */ /* 0x000fe200000006ff */
[C---:B------:R-:W-:Y:S01]  /*8140*/  FMUL R4, R38.reuse, R8 ;  /* 0x0000000826047220 */ /* 0x040fe20000400000 */
[----:B------:R-:W-:Y:S01]  /*8150*/  FMUL R5, R38, R9 ;  /* 0x0000000926057220 */ /* 0x000fe20000400000 */
[C---:B------:R-:W-:Y:S01]  /*8160*/  FFMA R3, R41.reuse, R40, R3 ;  /* 0x0000002829037223 */ /* 0x040fe20000000003 */
[----:B------:R-:W-:Y:S01]  /*8170*/  LOP3.LUT R40, R50, 0xffff0000, RZ, 0xc0, !PT ;  /* 0xffff000032287812 */ /* 0x000fe200078ec0ff */
[----:B------:R-:W-:Y:S01]  /*8180*/  FFMA R7, R41, R42, R7 ;  /* 0x0000002a29077223 */ /* 0x000fe20000000007 */
[----:B------:R-:W-:Y:S01]  /*8190*/  LOP3.LUT R42, R51, 0xffff0000, RZ, 0xc0, !PT ;  /* 0xffff0000332a7812 */ /* 0x000fe200078ec0ff */
[----:B------:R-:W-:Y:S01]  /*81a0*/  FMUL R6, R38, R10 ;  /* 0x0000000a26067220 */ /* 0x000fe20000400000 */
[----:B------:R-:W-:Y:S01]  /*81b0*/  F2FP.BF16.F32.PACK_AB R52, R2, R0 ;  /* 0x000000000234723e */ /* 0x000fe200000010ff */
[----:B------:R-:W-:Y:S01]  /*81c0*/  FMUL R11, R38, R11 ;  /* 0x0000000b260b7220 */ /* 0x000fe20000400000 */
[----:B------:R-:W-:Y:S01]  /*81d0*/  F2FP.BF16.F32.PACK_AB R53, R7, R3 ;  /* 0x000000030735723e */ /* 0x000fe200000010ff */
[----:B------:R-:W-:Y:S01]  /*81e0*/  FFMA R4, R41, R43, R4 ;  /* 0x0000002b29047223 */ /* 0x000fe20000000004 */
[----:B------:R-:W-:Y:S01]  /*81f0*/  SHF.L.U32 R43, R57, 0x10, RZ ;  /* 0x00000010392b7819 */ /* 0x000fe200000006ff */
[C---:B------:R-:W-:Y:S01]  /*8200*/  FFMA R5, R41.reuse, R40, R5 ;  /* 0x0000002829057223 */ /* 0x040fe20000000005 */
[C---:B------:R-:W-:Y:S01]  /*8210*/  SHF.L.U32 R40, R56.reuse, 0x10, RZ ;  /* 0x0000001038287819 */ /* 0x040fe200000006ff */
[----:B------:R-:W-:Y:S01]  /*8220*/  FFMA R6, R41, R45, R6 ;  /* 0x0000002d29067223 */ /* 0x000fe20000000006 */
[----:B------:R-:W-:Y:S01]  /*8230*/  SHF.L.U32 R45, R59, 0x10, RZ ;  /* 0x000000103b2d7819 */ /* 0x000fe200000006ff */
[----:B------:R-:W-:Y:S01]  /*8240*/  FFMA R11, R41, R42, R11 ;  /* 0x0000002a290b7223 */ /* 0x000fe2000000000b */
[----:B------:R-:W-:Y:S01]  /*8250*/  LOP3.LUT R42, R56, 0xffff0000, RZ, 0xc0, !PT ;  /* 0xffff0000382a7812 */ /* 0x000fe200078ec0ff */
[C---:B------:R-:W-:Y:S01]  /*8260*/  FMUL R8, R38.reuse, R12 ;  /* 0x0000000c26087220 */ /* 0x040fe20000400000 */
[----:B------:R-:W-:Y:S01]  /*8270*/  F2FP.BF16.F32.PACK_AB R54, R5, R4 ;  /* 0x000000040536723e */ /* 0x000fe200000010ff */
[C---:B------:R-:W-:Y:S01]  /*8280*/  FMUL R9, R38.reuse, R13 ;  /* 0x0000000d26097220 */ /* 0x040fe20000400000 */
[----:B------:R-:W-:Y:S01]  /*8290*/  F2FP.BF16.F32.PACK_AB R55, R11, R6 ;  /* 0x000000060b37723e */ /* 0x000fe200000010ff */
[----:B------:R-:W-:Y:S01]  /*82a0*/  FMUL R10, R38, R14 ;  /* 0x0000000e260a7220 */ /* 0x000fe20000400000 */
[----:B------:R-:W-:Y:S01]  /*82b0*/  FFMA R8, R41, R40, R8 ;  /* 0x0000002829087223 */ /* 0x000fe20000000008 */
[----:B------:R-:W-:Y:S01]  /*82c0*/  LOP3.LUT R40, R57, 0xffff0000, RZ, 0xc0, !PT ;  /* 0xffff000039287812 */ /* 0x000fe200078ec0ff */
[C---:B------:R-:W-:Y:S01]  /*82d0*/  FFMA R9, R41.reuse, R42, R9 ;  /* 0x0000002a29097223 */ /* 0x040fe20000000009 */
[----:B------:R-:W-:Y:S01]  /*82e0*/  LOP3.LUT R42, R58, 0xffff0000, RZ, 0xc0, !PT ;  /* 0xffff00003a2a7812 */ /* 0x000fe200078ec0ff */
[----:B------:R-:W-:Y:S01]  /*82f0*/  FMUL R15, R38, R15 ;  /* 0x0000000f260f7220 */ /* 0x000fe20000400000 */
[----:B------:R-:W-:Y:S01]  /*8300*/  FFMA R10, R41, R43, R10 ;  /* 0x0000002b290a7223 */ /* 0x000fe2000000000a */
[----:B------:R-:W-:Y:S01]  /*8310*/  SHF.L.U32 R43, R58, 0x10, RZ ;  /* 0x000000103a2b7819 */ /* 0x000fe200000006ff */
[C---:B------:R-:W-:Y:S01]  /*8320*/  FMUL R12, R38.reuse, R16 ;  /* 0x00000010260c7220 */ /* 0x040fe20000400000 */
[----:B------:R-:W-:Y:S01]  /*8330*/  F2FP.BF16.F32.PACK_AB R60, R9, R8 ;  /* 0x00000008093c723e */ /* 0x000fe200000010ff */
[----:B------:R-:W-:Y:S01]  /*8340*/  FFMA R15, R41, R40, R15 ;  /* 0x00000028290f7223 */ /* 0x000fe2000000000f */
[----:B------:R-:W-:Y:S01]  /*8350*/  LOP3.LUT R40, R59, 0xffff0000, RZ, 0xc0, !PT ;  /* 0xffff00003b287812 */ /* 0x000fe200078ec0ff */
[C---:B------:R-:W-:Y:S01]  /*8360*/  FMUL R13, R38.reuse, R17 ;  /* 0x00000011260d7220 */ /* 0x040fe20000400000 */
[C---:B------:R-:W-:Y:S01]  /*8370*/  FMUL R14, R38.reuse, R18 ;  /* 0x00000012260e7220 */ /* 0x040fe20000400000 */
[----:B------:R-:W-:Y:S01]  /*8380*/  FMUL R19, R38, R19 ;  /* 0x0000001326137220 */ /* 0x000fe20000400000 */
[----:B------:R-:W-:Y:S01]  /*8390*/  F2FP.BF16.F32.PACK_AB R61, R15, R10 ;  /* 0x0000000a0f3d723e */ /* 0x000fe200000010ff */
[C---:B------:R-:W-:Y:S01]  /*83a0*/  FFMA R12, R41.reuse, R43, R12 ;  /* 0x0000002b290c7223 */ /* 0x040fe2000000000c */
[C---:B------:R-:W-:Y:S01]  /*83b0*/  SHF.L.U32 R43, R64.reuse, 0x10, RZ ;  /* 0x00000010402b7819 */ /* 0x040fe200000006ff */
[----:B------:R-:W-:Y:S01]  /*83c0*/  FFMA R13, R41, R42, R13 ;  /* 0x0000002a290d7223 */ /* 0x000fe2000000000d */
[----:B------:R-:W-:Y:S01]  /*83d0*/  LOP3.LUT R42, R65, 0xffff0000, RZ, 0xc0, !PT ;  /* 0xffff0000412a7812 */ /* 0x000fe200078ec0ff */
[----:B------:R-:W-:Y:S01]  /*83e0*/  FFMA R14, R41, R45, R14 ;  /* 0x0000002d290e7223 */ /* 0x000fe2000000000e */
[----:B------:R-:W-:Y:S01]  /*83f0*/  SHF.L.U32 R45, R65, 0x10, RZ ;  /* 0x00000010412d7819 */ /* 0x000fe200000006ff */
[----:B------:R1:W-:Y:S01]  /*8400*/  STS.128 [R107], R52 ;  /* 0x000000346b007388 */ /* 0x0003e20000000c00 */
[----:B------:R-:W-:Y:S01]  /*8410*/  F2FP.BF16.F32.PACK_AB R62, R13, R12 ;  /* 0x0000000c0d3e723e */ /* 0x000fe200000010ff */
[----:B------:R-:W-:Y:S01]  /*8420*/  FFMA R19, R41, R40, R19 ;  /* 0x0000002829137223 */ /* 0x000fe20000000013 */
[----:B------:R-:W-:Y:S01]  /*8430*/  LOP3.LUT R40, R64, 0xffff0000, RZ, 0xc0, !PT ;  /* 0xffff000040287812 */ /* 0x000fe200078ec0ff */
[C---:B------:R-:W-:Y:S01]  /*8440*/  FMUL R16, R38.reuse, R20 ;  /* 0x0000001426107220 */ /* 0x040fe20000400000 */
[C---:B------:R-:W-:Y:S01]  /*8450*/  FMUL R17, R38.reuse, R21 ;  /* 0x0000001526117220 */ /* 0x040fe20000400000 */
[C---:B------:R-:W-:Y:S01]  /*8460*/  FMUL R18, R38.reuse, R22 ;  /* 0x0000001626127220 */ /* 0x040fe20000400000 */
[----:B------:R-:W-:Y:S01]  /*8470*/  F2FP.BF16.F32.PACK_AB R63, R19, R14 ;  /* 0x0000000e133f723e */ /* 0x000fe200000010ff */
[----:B------:R-:W-:Y:S01]  /*8480*/  FMUL R23, R38, R23 ;  /* 0x0000001726177220 */ /* 0x000fe20000400000 */
[----:B------:R-:W-:Y:S01]  /*8490*/  FFMA R16, R41, R43, R16 ;  /* 0x0000002b29107223 */ /* 0x000fe20000000010 */
[----:B------:R-:W-:Y:S01]  /*84a0*/  SHF.L.U32 R43, R67, 0x10, RZ ;  /* 0x00000010432b7819 */ /* 0x000fe200000006ff */
[C---:B------:R-:W-:Y:S01]  /*84b0*/  FFMA R17, R41.reuse, R40, R17 ;  /* 0x0000002829117223 */ /* 0x040fe20000000011 */
[----:B------:R1:W-:Y:S01]  /*84c0*/  STS.128 [R112+0x10], R60 ;  /* 0x0000103c70007388 */ /* 0x0003e20000000c00 */
        /* <DEDUP_REMOVED lines=8> */
[C---:B------:R-:W-:Y:S01]  /*8550*/  FMUL R22, R38.reuse, R26 ;  /* 0x0000001a26167220 */ /* 0x040fe20000400000 */
[----:B------:R-:W-:Y:S01]  /*8560*/  FFMA R20, R41, R40, R20 ;  /* 0x0000002829147223 */ /* 0x000fe20000000014 */
[----:B------:R-:W-:Y:S01]  /*8570*/  LOP3.LUT R40, R67, 0xffff0000, RZ, 0xc0, !PT ;  /* 0xffff000043287812 */ /* 0x000fe200078ec0ff */
[C---:B------:R-:W-:Y:S01]  /*8580*/  FFMA R21, R41.reuse, R42, R21 ;  /* 0x0000002a29157223 */ /* 0x040fe20000000015 */
[C---:B------:R-:W-:Y:S01]  /*8590*/  FFMA R22, R41.reuse, R43, R22 ;  /* 0x0000002b29167223 */ /* 0x040fe20000000016 */
[----:B------:R-:W-:Y:S01]  /*85a0*/  FMUL R27, R38, R27 ;  /* 0x0000001b261b7220 */ /* 0x000fe20000400000 */
[----:B------:R-:W-:Y:S01]  /*85b0*/  SHF.L.U32 R43, R72, 0x10, RZ ;  /* 0x00000010482b7819 */ /* 0x000fe200000006ff */
[----:B------:R-:W-:Y:S01]  /*85c0*/  FMUL R24, R38, R28 ;  /* 0x0000001c26187220 */ /* 0x000fe20000400000 */
[----:B------:R-:W-:Y:S01]  /*85d0*/  LOP3.LUT R42, R72, 0xffff0000, RZ, 0xc0, !PT ;  /* 0xffff0000482a7812 */ /* 0x000fe200078ec0ff */
[C---:B------:R-:W-:Y:S01]  /*85e0*/  FMUL R25, R38.reuse, R29 ;  /* 0x0000001d26197220 */ /* 0x040fe20000400000 */
[C---:B------:R-:W-:Y:S01]  /*85f0*/  FMUL R26, R38.reuse, R30 ;  /* 0x0000001e261a7220 */ /* 0x040fe20000400000 */
[C---:B------:R-:W-:Y:S01]  /*8600*/  FFMA R27, R41.reuse, R40, R27 ;  /* 0x00000028291b7223 */ /* 0x040fe2000000001b */
[----:B------:R-:W-:Y:S01]  /*8610*/  FFMA R24, R41, R43, R24 ;  /* 0x0000002b29187223 */ /* 0x000fe20000000018 */
[----:B------:R-:W-:Y:S01]  /*8620*/  LOP3.LUT R40, R73, 0xffff0000, RZ, 0xc0, !PT ;  /* 0xffff000049287812 */ /* 0x000fe200078ec0ff */
[C---:B------:R-:W-:Y:S01]  /*8630*/  FFMA R25, R41.reuse, R42, R25 ;  /* 0x0000002a29197223 */ /* 0x040fe20000000019 */
[----:B------:R-:W-:Y:S01]  /*8640*/  FMUL R31, R38, R31 ;  /* 0x0000001f261f7220 */ /* 0x000fe20000400000 */
[----:B------:R-:W-:Y:S01]  /*8650*/  SHF.L.U32 R43, R74, 0x10, RZ ;  /* 0x000000104a2b7819 */ /* 0x000fe200000006ff */
[----:B------:R-:W-:Y:S01]  /*8660*/  FFMA R26, R41, R45, R26 ;  /* 0x0000002d291a7223 */ /* 0x000fe2000000001a */
[----:B------:R-:W-:Y:S01]  /*8670*/  FMUL R28, R38, R32 ;  /* 0x00000020261c7220 */ /* 0x000fe20000400000 */
[----:B------:R-:W-:Y:S01]  /*8680*/  LOP3.LUT R42, R74, 0xffff0000, RZ, 0xc0, !PT ;  /* 0xffff00004a2a7812 */ /* 0x000fe200078ec0ff */
[C---:B------:R-:W-:Y:S01]  /*8690*/  FMUL R29, R38.reuse, R33 ;  /* 0x00000021261d7220 */ /* 0x040fe20000400000 */
[----:B------:R-:W-:Y:S01]  /*86a0*/  SHF.L.U32 R45, R75, 0x10, RZ ;  /* 0x000000104b2d7819 */ /* 0x000fe200000006ff */
[C---:B------:R-:W-:Y:S01]  /*86b0*/  FMUL R30, R38.reuse, R34 ;  /* 0x00000022261e7220 */ /* 0x040fe20000400000 */
[----:B------:R-:W-:Y:S01]  /*86c0*/  FFMA R31, R41, R40, R31 ;  /* 0x00000028291f7223 */ /* 0x000fe2000000001f */
[----:B------:R-:W-:Y:S01]  /*86d0*/  FMUL R35, R38, R35 ;  /* 0x0000002326237220 */ /* 0x000fe20000400000 */
[----:B------:R-:W-:Y:S01]  /*86e0*/  F2FP.BF16.F32.PACK_AB R69, R23, R18 ;  /* 0x000000121745723e */ /* 0x000fe200000010ff */
[----:B------:R-:W-:Y:S01]  /*86f0*/  FFMA R28, R41, R43, R28 ;  /* 0x0000002b291c7223 */ /* 0x000fe2000000001c */
[----:B------:R-:W-:Y:S01]  /*8700*/  F2FP.BF16.F32.PACK_AB R70, R21, R20 ;  /* 0x000000141546723e */ /* 0x000fe200000010ff */
[----:B------:R-:W-:Y:S01]  /*8710*/  FFMA R29, R41, R42, R29 ;  /* 0x0000002a291d7223 */ /* 0x000fe2000000001d */
[----:B------:R-:W-:Y:S01]  /*8720*/  F2FP.BF16.F32.PACK_AB R71, R27, R22 ;  /* 0x000000161b47723e */ /* 0x000fe200000010ff */
[C---:B------:R-:W-:Y:S01]  /*8730*/  FFMA R30, R41.reuse, R45, R30 ;  /* 0x0000002d291e7223 */ /* 0x040fe2000000001e */
[----:B------:R-:W-:Y:S01]  /*8740*/  FFMA R35, R41, R44, R35 ;  /* 0x0000002c29237223 */ /* 0x000fe20000000023 */
[----:B------:R-:W-:Y:S02]  /*8750*/  F2FP.BF16.F32.PACK_AB R84, R25, R24 ;  /* 0x000000181954723e */ /* 0x000fe400000010ff */
[----:B------:R1:W-:Y:S01]  /*8760*/  STS.128 [R106+0x20], R68 ;  /* 0x000020446a007388 */ /* 0x0003e20000000c00 */
[----:B------:R-:W-:Y:S02]  /*8770*/  F2FP.BF16.F32.PACK_AB R85, R31, R26 ;  /* 0x0000001a1f55723e */ /* 0x000fe400000010ff */
[----:B------:R-:W-:Y:S02]  /*8780*/  F2FP.BF16.F32.PACK_AB R86, R29, R28 ;  /* 0x0000001c1d56723e */ /* 0x000fe400000010ff */
[----:B------:R-:W-:Y:S05]  /*8790*/  F2FP.BF16.F32.PACK_AB R87, R35, R30 ;  /* 0x0000001e2357723e */ /* 0x000fea00000010ff */
[----:B------:R1:W-:Y:S01]  /*87a0*/  STS.128 [R47+0x10], R84 ;  /* 0x000010542f007388 */ /* 0x0003e20000000c00 */
[----:B------:R-:W-:Y:S01]  /*87b0*/  @!PT LDS RZ, [RZ] ;  /* 0x00000000fffff984 */ /* 0x000fe20000000800 */
[----:B------:R-:W-:Y:S01]  /*87c0*/  @!PT LDS RZ, [RZ] ;  /* 0x00000000fffff984 */ /* 0x000fe20000000800 */
[----:B------:R-:W-:Y:S01]  /*87d0*/  @!PT LDS RZ, [RZ] ;  /* 0x00000000fffff984 */ /* 0x000fe20000000800 */
[----:B------:R-:W-:Y:S01]  /*87e0*/  @!PT LDS RZ, [RZ] ;  /* 0x00000000fffff984 */ /* 0x000fe20000000800 */
[----:B------:R2:W-:Y:S07]  /*87f0*/  MEMBAR.ALL.CTA ;  /* 0x0000000000007992 */ /* 0x0005ee0000008000 */
[----:B--2---:R-:W2:Y:S02]  /*8800*/  FENCE.VIEW.ASYNC.S ;  /* 0x00000000000073c6 */ /* 0x004ea40000000000 */
[----:B--2---:R-:W-:Y:S06]  /*8810*/  BAR.SYNC.DEFER_BLOCKING 0x1, 0x80 ;  /* 0x0042000000007b1d */ /* 0x004fec0000010000 */
[----:B------:R-:W-:Y:S05]  /*8820*/  @P1 BRA `(.L_x_113) ;  /* 0x0000000000241947 */ /* 0x000fea0003800000 */
[----:B------:R-:W2:Y:S01]  /*8830*/  LDCU.64 UR6, c[0x0][0x348] ;  /* 0x00006900ff0677ac */ /* 0x000ea20008000a00 */
[----:B------:R-:W-:Y:S01]  /*8840*/  R2UR UR5, R113 ;  /* 0x00000000710572ca */ /* 0x000fe200000e0000 */
[----:B------:R-:W-:Y:S11]  /*8850*/  UMOV UR41, UR54 ;  /* 0x0000003600297c82 */ /* 0x000ff60008000000 */
[----:B------:R-:W-:Y:S01]  /*8860*/  @!UPT UIADD3 URZ, UPT, UPT, URZ, URZ, URZ ;  /* 0x000000fffffff290 */ /* 0x000fe2000fffe0ff */
[----:B------:R-:W-:Y:S02]  /*8870*/  UIADD3 UR40, UPT, UPT, UR52, 0x200, UR5 ;  /* 0x0000020034287890 */ /* 0x000fe4000fffe005 */
[----:B--2---:R-:W-:Y:S04]  /*8880*/  UIADD3 UR4, UP0, UPT, UR6, 0x780, URZ ;  /* 0x0000078006047890 */ /* 0x004fe8000ff1e0ff */
[----:B------:R-:W-:Y:S09]  /*8890*/  UIADD3.X UR5, UPT, UPT, URZ, UR7, URZ, UP0, !UPT ;  /* 0x00000007ff057290 */ /* 0x000ff200087fe4ff */
[----:B------:R2:W-:Y:S02]  /*88a0*/  UTMASTG.5D [UR40], [UR4] ;  /* 0x00000028040073b5 */ /* 0x0005e40008020000 */
[----:B--2---:R0:W-:Y:S02]  /*88b0*/  UTMACMDFLUSH ;  /* 0x00000000000079b7 */ /* 0x0041e40000000000 */
.L_x_113:
[----:B------:R-:W-:Y:S05]  /*88c0*/  BSYNC.RECONVERGENT B0 ;  /* 0x0000000000007941 */ /* 0x000fea0003800200 */
.L_x_112:
[----:B------:R-:W-:Y:S01]  /*88d0*/  UIADD3 UR50, UPT, UPT, UR53, 0x1, URZ ;  /* 0x0000000135327890 */ /* 0x000fe2000fffe0ff */
[----:B------:R-:W-:Y:S01]  /*88e0*/  ISETP.NE.AND P2, PT, R111, RZ, PT ;  /* 0x000000ff6f00720c */ /* 0x000fe20003f45270 */
[----:B------:R-:W-:Y:S02]  /*88f0*/  BSSY.RECONVERGENT B0, `(.L_x_114) ;  /* 0x0000006000007945 */ /* 0x000fe40003800200 */
[----:B------:R-:W-:Y:S01]  /*8900*/  UISETP.NE.AND UP0, UPT, UR50, 0x3, UPT ;  /* 0x000000033200788c */ /* 0x000fe2000bf05270 */
[----:B------:R-:W-:Y:S03]  /*8910*/  ISETP.NE.U32.OR P0, PT, R109, 0x1, !P2 ;  /* 0x000000016d00780c */ /* 0x000fe60005705470 */
[----:B------:R-:W-:Y:S01]  /*8920*/  USEL UR51, UR50, URZ, UP0 ;  /* 0x000000ff32337287 */ /* 0x000fe20008000000 */
[----:B------:R-:W-:Y:S11]  /*8930*/  @P1 BRA `(.L_x_115) ;  /* 0x0000000000041947 */ /* 0x000ff60003800000 */
[----:B------:R-:W-:Y:S04]  /*8940*/  DEPBAR.LE SB0, 0x1 ;  /* 0x000080400000791a */ /* 0x000fe80000000000 */
.L_x_115:
[----:B------:R-:W-:Y:S05]  /*8950*/  BSYNC.RECONVERGENT B0 ;  /* 0x0000000000007941 */ /* 0x000fea0003800200 */
.L_x_114:
[----:B------:R-:W-:Y:S01]  /*8960*/  BAR.SYNC.DEFER_BLOCKING 0x1, 0x80 ;  /* 0x0042000000007b1d */ /* 0x000fe20000010000 */
[----:B------:R-:W-:Y:S01]  /*8970*/  LEA R3, R115, UR52, 0x3 ;  /* 0x0000003473037c11 */ /* 0x000fe2000f8e18ff */
[----:B------:R-:W-:Y:S01]  /*8980*/  UISETP.NE.AND UP0, UPT, UR57, URZ, UPT ;  /* 0x000000ff3900728c */ /* 0x000fe2000bf05270 */
[----:B------:R-:W-:Y:S08]  /*8990*/  @P0 SHF.L.U32 R4, R46, 0x1f, RZ ;  /* 0x0000001f2e040819 */ /* 0x000ff000000006ff */
[----:B------:R-:W-:Y:S05]  /*89a0*/  BRA.U !UP0, `(.L_x_116) ;  /* 0x0000000108287547 */ /* 0x000fea000b800000 */
[----:B------:R-:W2:Y:S01]  /*89b0*/  S2R R0, SR_CgaCtaId ;  /* 0x0000000000007919 */ /* 0x000ea20000008800 */
[----:B------:R-:W-:Y:S01]  /*89c0*/  ISETP.NE.U32.OR P1, PT, R109, 0x1, !P2 ;  /* 0x000000016d00780c */ /* 0x000fe20005725470 */
[----:B------:R-:W-:Y:S01]  /*89d0*/  IMAD.U32 R2, RZ, RZ, UR55 ;  /* 0x00000037ff027e24 */ /* 0x000fe2000f8e00ff */
[----:B------:R-:W-:Y:S04]  /*89e0*/  UIADD3 UR4, UPT, UPT, UR55, 0x1, URZ ;  /* 0x0000000137047890 */ /* 0x000fe8000fffe0ff */
[----:B------:R-:W-:Y:S04]  /*89f0*/  UISETP.NE.AND UP0, UPT, UR4, 0x3, UPT ;  /* 0x000000030400788c */ /* 0x000fe8000bf05270 */
[----:B------:R-:W-:Y:S03]  /*8a00*/  USEL UR55, UR4, URZ, UP0 ;  /* 0x000000ff04377287 */ /* 0x000fe60008000000 */
[----:B------:R-:W-:Y:S05]  /*8a10*/  @P1 LEA R2, R2, UR52, 0x3 ;  /* 0x0000003402021c11 */ /* 0x000fea000f8e18ff */
[----:B------:R-:W-:Y:S05]  /*8a20*/  @P1 VIADD R5, R2, 0xb8 ;  /* 0x000000b802051836 */ /* 0x000fea0000000000 */
[----:B--2---:R-:W-:Y:S04]  /*8a30*/  @P1 PRMT R0, R0, 0x654, R5 ;  /* 0x0000065400001816 */ /* 0x004fe80000000005 */
[----:B------:R2:W-:Y:S03]  /*8a40*/  @P1 SYNCS.ARRIVE.TRANS64.RED.A1T0 RZ, [R0+URZ], RZ ;  /* 0x000000ff00ff19a7 */ /* 0x0005e600081004ff */
.L_x_116:
[----:B------:R-:W4:Y:S01]  /*8a50*/  @P0 SYNCS.PHASECHK.TRANS64.TRYWAIT P1, [R3+URZ+0xa0], R4 ;  /* 0x0000a004030005a7 */ /* 0x000f2200080211ff */
[----:B------:R-:W-:Y:S01]  /*8a60*/  BSSY B1, `(.L_x_117) ;  /* 0x0000013000017945 */ /* 0x000fe20003800000 */
[----:B----4-:R-:W-:Y:S03]  /*8a70*/  @P0 SEL R114, RZ, 0x1, !P1 ;  /* 0x00000001ff720807 */ /* 0x010fe60004800000 */
[----:B------:R-:W-:Y:S05]  /*8a80*/  @!P0 BRA `(.L_x_118) ;  /* 0x0000000000408947 */ /* 0x000fea0003800000 */
[----:B------:R-:W-:Y:S01]  /*8a90*/  ISETP.NE.U32.AND P0, PT, R116, 0x1, PT ;  /* 0x000000017400780c */ /* 0x000fe20003f05070 */
[----:B------:R-:W-:Y:S01]  /*8aa0*/  BSSY B0, `(.L_x_119) ;  /* 0x000000a000007945 */ /* 0x000fe20003800000 */
[----:B------:R-:W-:Y:S11]  /*8ab0*/  ISETP.NE.AND P1, PT, R114, RZ, PT ;  /* 0x000000ff7200720c */ /* 0x000ff60003f25270 */
[----:B------:R-:W-:Y:S04]  /*8ac0*/  @P0 IMAD R115, R115, 0x2000, R102 ;  /* 0x0000200073730824 */ /* 0x000fe800078e0266 */
[----:B------:R-:W-:Y:S01]  /*8ad0*/  @P0 IMAD.IADD R4, R105, 0x1, R115 ;  /* 0x0000000169040824 */ /* 0x000fe200078e0273 */
[----:B------:R-:W-:Y:S03]  /*8ae0*/  @P0 IADD3 R2, PT, PT, R104, R115, RZ ;  /* 0x0000007368020210 */ /* 0x000fe60007ffe0ff */
[----:B--2---:R-:W-:Y:S01]  /*8af0*/  @P0 IMAD.IADD R0, R101, 0x1, R4 ;  /* 0x0000000165000824 */ /* 0x004fe200078e0204 */
[----:B------:R-:W-:Y:S06]  /*8b00*/  @P1 BRA `(.L_x_120) ;  /* 0x00000000000c1947 */ /* 0x000fec0003800000 */
[----:B------:R-:W-:Y:S04]  /*8b10*/  SHF.L.U32 R46, R46, 0x1f, RZ ;  /* 0x0000001f2e2e7819 */ /* 0x000fe800000006ff */
[----:B------:R-:W2:Y:S02]  /*8b20*/  SYNCS.PHASECHK.TRANS64.TRYWAIT P1, [R3+URZ+0xa0], R46 ;  /* 0x0000a02e030075a7 */ /* 0x000ea400080211ff */
[----:B--2---:R-:W-:Y:S05]  /*8b30*/  @!P1 BRA `(.L_x_121) ;  /* 0x0000001800a49947 */ /* 0x004fea0003800000 */
.L_x_120:
[----:B------:R-:W-:Y:S05]  /*8b40*/  BSYNC B0 ;  /* 0x0000000000007941 */ /* 0x000fea0003800000 */
.L_x_119:
[----:B------:R4:W1:Y:S04]  /*8b50*/  @P0 LDS.128 R48, [R115] ;  /* 0x0000000073300984 */ /* 0x0008680000000c00 */
[----:B------:R4:W1:Y:S04]  /*8b60*/  @P0 LDS.128 R64, [R2+0x20] ;  /* 0x0000200002400984 */ /* 0x0008680000000c00 */
[----:B------:R4:W1:Y:S04]  /*8b70*/  @P0 LDS.128 R56, [R4+0x10] ;  /* 0x0000100004380984 */ /* 0x0008680000000c00 */
[----:B------:R4:W1:Y:S02]  /*8b80*/  @P0 LDS.128 R72, [R0+0x10] ;  /* 0x0000100000480984 */ /* 0x0008640000000c00 */
.L_x_118:
[----:B------:R-:W-:Y:S05]  /*8b90*/  BSYNC B1 ;  /* 0x0000000000017941 */ /* 0x000fea0003800000 */
.L_x_117:
[----:B--2---:R-:W-:Y:S05]  /*8ba0*/  VIADD R3, R39, 0x20 ;  /* 0x0000002027037836 */ /* 0x004fea0000000000 */
[----:B------:R-:W-:Y:S04]  /*8bb0*/  SHF.R.U32.HI R3, RZ, 0x15, R3 ;  /* 0x00000015ff037819 */ /* 0x000fe80000011603 */
[----:B------:R-:W-:Y:S11]  /*8bc0*/  LOP3.LUT P0, RZ, R3, 0x3, R92, 0x48, !PT ;  /* 0x0000000303ff7812 */ /* 0x000ff6000780485c */
[----:B------:R-:W-:Y:S02]  /*8bd0*/  @!UPT UIADD3 URZ, UPT, UPT, URZ, URZ, URZ ;  /* 0x000000fffffff290 */ /* 0x000fe4000fffe0ff */
[----:B------:R-:W-:Y:S05]  /*8be0*/  @!P0 BRA `(.L_x_122) ;  /* 0x0000000000408947 */ /* 0x000fea0003800000 */
[----:B------:R-:W2:Y:S01]  /*8bf0*/  LDCU.64 UR8, c[0x4][0x70] ;  /* 0x01000e00ff0877ac */ /* 0x000ea20008000a00 */
[----:B------:R-:W-:Y:S01]  /*8c00*/  MOV R3, 0x0 ;  /* 0x0000000000037802 */ /* 0x000fe20000000f00 */
[----:B------:R-:W-:Y:S02]  /*8c10*/  HFMA2 R12, -RZ, RZ, 0, 5.9604644775390625e-08 ;  /* 0x00000001ff0c7431 */ /* 0x000fe400000001ff */
[----:B------:R-:W-:Y:S02]  /*8c20*/  IMAD.MOV.U32 R8, RZ, RZ, 0x192 ;  /* 0x00000192ff087424 */ /* 0x000fe400078e00ff */
[----:B------:R-:W-:Y:S01]  /*8c30*/  IMAD.MOV.U32 R13, RZ, RZ, RZ ;  /* 0x000000ffff0d7224 */ /* 0x000fe200078e00ff */
[----:B------:R-:W5:Y:S01]  /*8c40*/  LDCU.64 UR6, c[0x4][0x78] ;  /* 0x01000f00ff0677ac */ /* 0x000f620008000a00 */
[----:B----4-:R-:W4:Y:S01]  /*8c50*/  LDC.64 R2, c[0x4][R3] ;  /* 0x0100000003027b82 */ /* 0x010f220000000a00 */
[----:B------:R-:W3:Y:S01]  /*8c60*/  LDCU.64 UR4, c[0x4][0x10] ;  /* 0x01000200ff0477ac */ /* 0x000ee20008000a00 */
[----:B--2---:R-:W-:Y:S01]  /*8c70*/  MOV R5, UR9 ;  /* 0x0000000900057c02 */ /* 0x004fe20008000f00 */
[----:B------:R-:W-:Y:S01]  /*8c80*/  IMAD.U32 R4, RZ, RZ, UR8 ;  /* 0x00000008ff047e24 */ /* 0x000fe2000f8e00ff */
[----:B-----5:R-:W-:Y:S01]  /*8c90*/  MOV R7, UR7 ;  /* 0x0000000700077c02 */ /* 0x020fe20008000f00 */
[----:B------:R-:W-:Y:S01]  /*8ca0*/  IMAD.U32 R6, RZ, RZ, UR6 ;  /* 0x00000006ff067e24 */ /* 0x000fe2000f8e00ff */
[----:B---3--:R-:W-:Y:S01]  /*8cb0*/  MOV R11, UR5 ;  /* 0x00000005000b7c02 */ /* 0x008fe20008000f00 */
[----:B------:R-:W-:Y:S02]  /*8cc0*/  IMAD.U32 R10, RZ, RZ, UR4 ;  /* 0x00000004ff0a7e24 */ /* 0x000fe4000f8e00ff */
[----:B------:R-:W-:Y:S07]  /*8cd0*/  LEPC R20, `(.L_x_122) ;  /* 0x000000001014794e */ /* 0x000fee0000000000 */
[----:B-1--4-:R-:W-:Y:S05]  /*8ce0*/  CALL.ABS.NOINC R2 ;  /* 0x0000000002007343 */ /* 0x012fea0003c00000 */
.L_x_122:
[----:B------:R-:W-:Y:S01]  /*8cf0*/  ISETP.NE.AND P0, PT, R90, RZ, PT ;  /* 0x000000ff5a00720c */ /* 0x000fe20003f05270 */
[----:B------:R-:W-:Y:S05]  /*8d00*/  WARPSYNC.ALL ;  /* 0x0000000000007948 */ /* 0x000fea0003800000 */
[----:B------:R-:W-:Y:S01]  /*8d10*/  R2UR UR4, R39 ;  /* 0x00000000270472ca */ /* 0x000fe200000e0000 */
[----:B------:R-:W-:Y:S01]  /*8d20*/  BSSY.RECONVERGENT B0, `(.L_x_123) ;  /* 0x000008e000007945 */ /* 0x000fe20003800200 */
[C---:B-1----:R-:W-:Y:S02]  /*8d30*/  SHF.L.U32 R40, R48.reuse, 0x10, RZ ;  /* 0x0000001030287819 */ /* 0x042fe400000006ff */
[----:B------:R-:W-:Y:S02]  /*8d40*/  LOP3.LUT R43, R48, 0xffff0000, RZ, 0xc0, !PT ;  /* 0xffff0000302b7812 */ /* 0x000fe400078ec0ff */
[C---:B------:R-:W-:Y:S02]  /*8d50*/  SHF.L.U32 R42, R49.reuse, 0x10, RZ ;  /* 0x00000010312a7819 */ /* 0x040fe400000006ff */
[----:B------:R-:W-:Y:S02]  /*8d60*/  LOP3.LUT R44, R49, 0xffff0000, RZ, 0xc0, !PT ;  /* 0xffff0000312c7812 */ /* 0x000fe400078ec0ff */
[C---:B------:R-:W-:Y:S02]  /*8d70*/  SHF.L.U32 R45, R50.reuse, 0x10, RZ ;  /* 0x00000010322d7819 */ /* 0x040fe400000006ff */
[----:B------:R-:W-:Y:S01]  /*8d80*/  LOP3.LUT R46, R50, 0xffff0000, RZ, 0xc0, !PT ;  /* 0xffff0000322e7812 */ /* 0x000fe200078ec0ff */
[----:B----4-:R-:W1:Y:S01]  /*8d90*/  LDTM.x32 R4, tmem[UR4+0x20] ;  /* 0x00002004000479ee */ /* 0x010e6200082c0000 */
[C---:B---3--:R-:W-:Y:S01]  /*8da0*/  SHF.L.U32 R47, R51.reuse, 0x10, RZ ;  /* 0x00000010332f7819 */ /* 0x048fe200000006ff */
[----:B------:R-:W-:Y:S01]  /*8db0*/  NOP ;  /* 0x0000000000007918 */ /* 0x000fe20000000000 */
[----:B------:R-:W-:Y:S01]  /*8dc0*/  LOP3.LUT R48, R51, 0xffff0000, RZ, 0xc0, !PT ;  /* 0xffff000033307812 */ /* 0x000fe200078ec0ff */
[----:B------:R-:W-:Y:S01]  /*8dd0*/  USHF.L.U32 UR4, UR51, 0xd, URZ ;  /* 0x0000000d33047899 */ /* 0x000fe200080006ff */
[C---:B------:R-:W-:Y:S02]  /*8de0*/  SHF.L.U32 R49, R56.reuse, 0x10, RZ ;  /* 0x0000001038317819 */ /* 0x040fe400000006ff */
[----:B------:R-:W-:Y:S02]  /*8df0*/  LOP3.LUT R50, R56, 0xffff0000, RZ, 0xc0, !PT ;  /* 0xffff000038327812 */ /* 0x000fe400078ec0ff */
[C---:B------:R-:W-:Y:S02]  /*8e00*/  SHF.L.U32 R51, R57.reuse, 0x10, RZ ;  /* 0x0000001039337819 */ /* 0x040fe400000006ff */
[----:B------:R-:W-:Y:S02]  /*8e10*/  LOP3.LUT R52, R57, 0xffff0000, RZ, 0xc0, !PT ;  /* 0xffff000039347812 */ /* 0x000fe400078ec0ff */
[C---:B------:R-:W-:Y:S02]  /*8e20*/  SHF.L.U32 R53, R58.reuse, 0x10, RZ ;  /* 0x000000103a357819 */ /* 0x040fe400000006ff */
[----:B------:R-:W-:Y:S02]  /*8e30*/  LOP3.LUT R54, R58, 0xffff0000, RZ, 0xc0, !PT ;  /* 0xffff00003a367812 */ /* 0x000fe400078ec0ff */
[----:B------:R-:W-:Y:S02]  /*8e40*/  SHF.L.U32 R55, R59, 0x10, RZ ;  /* 0x000000103b377819 */ /* 0x000fe400000006ff */
[----:B------:R-:W-:Y:S02]  /*8e50*/  IADD3 R103, PT, PT, R103, 0x100, RZ ;  /* 0x0000010067677810 */ /* 0x000fe40007ffe0ff */
[----:B------:R-:W-:Y:S02]  /*8e60*/  LOP3.LUT R56, R59, 0xffff0000, RZ, 0xc0, !PT ;  /* 0xffff00003b387812 */ /* 0x000fe400078ec0ff */
[----:B------:R-:W-:Y:S01]  /*8e70*/  SHF.L.U32 R57, R64, 0x10, RZ ;  /* 0x0000001040397819 */ /* 0x000fe200000006ff */
[----:B-1----:R-:W-:Y:S01]  /*8e80*/  FMUL R0, R38, R4 ;  /* 0x0000000426007220 */ /* 0x002fe20000400000 */
[----:B------:R-:W-:Y:S01]  /*8e90*/  LOP3.LUT R58, R64, 0xffff0000, RZ, 0xc0, !PT ;  /* 0xffff0000403a7812 */ /* 0x000fe200078ec0ff */
[C---:B------:R-:W-:Y:S01]  /*8ea0*/  FMUL R2, R38.reuse, R5 ;  /* 0x0000000526027220 */ /* 0x040fe20000400000 */
[----:B------:R-:W-:Y:S01]  /*8eb0*/  SHF.L.U32 R59, R65, 0x10, RZ ;  /* 0x00000010413b7819 */ /* 0x000fe200000006ff */
[C---:B------:R-:W-:Y:S01]  /*8ec0*/  FMUL R3, R38.reuse, R6 ;  /* 0x0000000626037220 */ /* 0x040fe20000400000 */
[----:B------:R-:W-:Y:S01]  /*8ed0*/  LOP3.LUT R103, R103, 0xfefffff8, RZ, 0xc0, !PT ;  /* 0xfefffff867677812 */ /* 0x000fe200078ec0ff */
[----:B------:R-:W-:Y:S01]  /*8ee0*/  FMUL R7, R38, R7 ;  /* 0x0000000726077220 */ /* 0x000fe20000400000 */
[----:B------:R-:W-:Y:S01]  /*8ef0*/  LOP3.LUT R60, R65, 0xffff0000, RZ, 0xc0, !PT ;  /* 0xffff0000413c7812 */ /* 0x000fe200078ec0ff */
[C---:B------:R-:W-:Y:S01]  /*8f00*/  FFMA R0, R41.reuse, R40, R0 ;  /* 0x0000002829007223 */ /* 0x040fe20000000000 */
[----:B------:R-:W-:Y:S01]  /*8f10*/  IADD3 R121, PT, PT, R102, UR4, RZ ;  /* 0x0000000466797c10 */ /* 0x000fe2000fffe0ff */
[----:B------:R-:W-:Y:S01]  /*8f20*/  FMUL R4, R38, R8 ;  /* 0x0000000826047220 */ /* 0x000fe20000400000 */
[C---:B------:R-:W-:Y:S01]  /*8f30*/  SHF.L.U32 R61, R66.reuse, 0x10, RZ ;  /* 0x00000010423d7819 */ /* 0x040fe200000006ff */
[----:B------:R-:W-:Y:S01]  /*8f40*/  FFMA R2, R41, R43, R2 ;  /* 0x0000002b29027223 */ /* 0x000fe20000000002 */
[----:B------:R-:W-:Y:S01]  /*8f50*/  LOP3.LUT R62, R66, 0xffff0000, RZ, 0xc0, !PT ;  /* 0xffff0000423e7812 */ /* 0x000fe200078ec0ff */
[----:B------:R-:W-:Y:S01]  /*8f60*/  FMUL R5, R38, R9 ;  /* 0x0000000926057220 */ /* 0x000fe20000400000 */
[----:B------:R-:W-:Y:S01]  /*8f70*/  SHF.L.U32 R63, R67, 0x10, RZ ;  /* 0x00000010433f7819 */ /* 0x000fe200000006ff */
[----:B------:R1:W-:Y:S01]  /*8f80*/  SYNCS.ARRIVE.TRANS64.RED.A1T0 RZ, [R103+URZ], RZ ;  /* 0x000000ff67ff79a7 */ /* 0x0003e200081004ff */
[----:B------:R-:W-:Y:S01]  /*8f90*/  F2FP.BF16.F32.PACK_AB R84, R2, R0 ;  /* 0x000000000254723e */ /* 0x000fe200000010ff */
[----:B------:R-:W-:Y:S01]  /*8fa0*/  FFMA R3, R41, R42, R3 ;  /* 0x0000002a29037223 */ /* 0x000fe20000000003 */
[-C--:B------:R-:W-:Y:S01]  /*8fb0*/  IADD3 R120, PT, PT, R105, R121.reuse, RZ ;  /* 0x0000007969787210 */ /* 0x080fe20007ffe0ff */
[C---:B------:R-:W-:Y:S01]  /*8fc0*/  FFMA R7, R41.reuse, R44, R7 ;  /* 0x0000002c29077223 */ /* 0x040fe20000000007 */
[----:B------:R-:W-:Y:S01]  /*8fd0*/  IADD3 R121, PT, PT, R104, R121, RZ ;  /* 0x0000007968797210 */ /* 0x000fe20007ffe0ff */
[----:B------:R-:W-:Y:S01]  /*8fe0*/  FFMA R4, R41, R45, R4 ;  /* 0x0000002d29047223 */ /* 0x000fe20000000004 */
[----:B------:R-:W-:Y:S01]  /*8ff0*/  IADD3 R122, PT, PT, R101, R120, RZ ;  /* 0x00000078657a7210 */ /* 0x000fe20007ffe0ff */
[----:B------:R-:W-:Y:S01]  /*9000*/  FFMA R5, R41, R46, R5 ;  /* 0x0000002e29057223 */ /* 0x000fe20000000005 */
[----:B------:R-:W-:Y:S01]  /*9010*/  F2FP.BF16.F32.PACK_AB R85, R7, R3 ;  /* 0x000000030755723e */ /* 0x000fe200000010ff */
[C---:B------:R-:W-:Y:S01]  /*9020*/  FMUL R6, R38.reuse, R10 ;  /* 0x0000000a26067220 */ /* 0x040fe20000400000 */
[C---:B------:R-:W-:Y:S01]  /*9030*/  FMUL R11, R38.reuse, R11 ;  /* 0x0000000b260b7220 */ /* 0x040fe20000400000 */
[C---:B------:R-:W-:Y:S01]  /*9040*/  FMUL R8, R38.reuse, R12 ;  /* 0x0000000c26087220 */ /* 0x040fe20000400000 */
[----:B------:R-:W-:Y:S01]  /*9050*/  F2FP.BF16.F32.PACK_AB R86, R5, R4 ;  /* 0x000000040556723e */ /* 0x000fe200000010ff */
[C---:B------:R-:W-:Y:S01]  /*9060*/  FFMA R6, R41.reuse, R47, R6 ;  /* 0x0000002f29067223 */ /* 0x040fe20000000006 */
[C---:B------:R-:W-:Y:S01]  /*9070*/  FFMA R11, R41.reuse, R48, R11 ;  /* 0x00000030290b7223 */ /* 0x040fe2000000000b */
[C---:B------:R-:W-:Y:S01]  /*9080*/  FFMA R8, R41.reuse, R49, R8 ;  /* 0x0000003129087223 */ /* 0x040fe20000000008 */
[C---:B------:R-:W-:Y:S01]  /*9090*/  FMUL R9, R38.reuse, R13 ;  /* 0x0000000d26097220 */ /* 0x040fe20000400000 */
[C---:B------:R-:W-:Y:S01]  /*90a0*/  FMUL R10, R38.reuse, R14 ;  /* 0x0000000e260a7220 */ /* 0x040fe20000400000 */
[C---:B------:R-:W-:Y:S01]  /*90b0*/  FMUL R15, R38.reuse, R15 ;  /* 0x0000000f260f7220 */ /* 0x040fe20000400000 */
[C---:B------:R-:W-:Y:S01]  /*90c0*/  FMUL R12, R38.reuse, R16 ;  /* 0x00000010260c7220 */ /* 0x040fe20000400000 */
[C---:B------:R-:W-:Y:S01]  /*90d0*/  FFMA R9, R41.reuse, R50, R9 ;  /* 0x0000003229097223 */ /* 0x040fe20000000009 */
[C---:B------:R-:W-:Y:S01]  /*90e0*/  FMUL R13, R38.reuse, R17 ;  /* 0x00000011260d7220 */ /* 0x040fe20000400000 */
[C---:B------:R-:W-:Y:S01]  /*90f0*/  FFMA R10, R41.reuse, R51, R10 ;  /* 0x00000033290a7223 */ /* 0x040fe2000000000a */
[C---:B------:R-:W-:Y:S01]  /*9100*/  FMUL R14, R38.reuse, R18 ;  /* 0x00000012260e7220 */ /* 0x040fe20000400000 */
[----:B------:R-:W-:Y:S01]  /*9110*/  FFMA R15, R41, R52, R15 ;  /* 0x00000034290f7223 */ /* 0x000fe2000000000f */
[C---:B------:R-:W-:Y:S01]  /*9120*/  FMUL R19, R38.reuse, R19 ;  /* 0x0000001326137220 */ /* 0x040fe20000400000 */
[----:B------:R-:W-:Y:S01]  /*9130*/  F2FP.BF16.F32.PACK_AB R87, R11, R6 ;  /* 0x000000060b57723e */ /* 0x000fe200000010ff */
[C---:B------:R-:W-:Y:S01]  /*9140*/  FFMA R12, R41.reuse, R53, R12 ;  /* 0x00000035290c7223 */ /* 0x040fe2000000000c */
[C---:B------:R-:W-:Y:S01]  /*9150*/  FMUL R16, R38.reuse, R20 ;  /* 0x0000001426107220 */ /* 0x040fe20000400000 */
[----:B------:R-:W-:Y:S01]  /*9160*/  FFMA R13, R41, R54, R13 ;  /* 0x00000036290d7223 */ /* 0x000fe2000000000d */
[----:B------:R-:W-:Y:S01]  /*9170*/  FMUL R17, R38, R21 ;  /* 0x0000001526117220 */ /* 0x000fe20000400000 */
[----:B------:R1:W-:Y:S01]  /*9180*/  STS.128 [R102+UR4], R84 ;  /* 0x0000005466007988 */ /* 0x0003e20008000c04 */
[----:B------:R-:W-:Y:S01]  /*9190*/  LOP3.LUT R64, R67, 0xffff0000, RZ, 0xc0, !PT ;  /* 0xffff000043407812 */ /* 0x000fe200078ec0ff */
[C---:B------:R-:W-:Y:S01]  /*91a0*/  FFMA R14, R41.reuse, R55, R14 ;  /* 0x00000037290e7223 */ /* 0x040fe2000000000e */
[----:B------:R-:W-:Y:S01]  /*91b0*/  SHF.L.U32 R65, R72, 0x10, RZ ;  /* 0x0000001048417819 */ /* 0x000fe200000006ff */
[----:B------:R-:W-:Y:S01]  /*91c0*/  FMUL R18, R38, R22 ;  /* 0x0000001626127220 */ /* 0x000fe20000400000 */
[----:B------:R-:W-:Y:S01]  /*91d0*/  LOP3.LUT R66, R72, 0xffff0000, RZ, 0xc0, !PT ;  /* 0xffff000048427812 */ /* 0x000fe200078ec0ff */
[C---:B------:R-:W-:Y:S01]  /*91e0*/  FFMA R19, R41.reuse, R56, R19 ;  /* 0x0000003829137223 */ /* 0x040fe20000000013 */
[C---:B------:R-:W-:Y:S01]  /*91f0*/  FMUL R23, R38.reuse, R23 ;  /* 0x0000001726177220 */ /* 0x040fe20000400000 */
[C---:B------:R-:W-:Y:S01]  /*9200*/  FFMA R16, R41.reuse, R57, R16 ;  /* 0x0000003929107223 */ /* 0x040fe20000000010 */
        /* <DEDUP_REMOVED lines=8> */
[----:B------:R-:W-:Y:S01]  /*9290*/  FFMA R20, R41, R61, R20 ;  /* 0x0000003d29147223 */ /* 0x000fe20000000014 */
[----:B------:R-:W-:Y:S01]  /*92a0*/  F2FP.BF16.F32.PACK_AB R105, R15, R10 ;  /* 0x0000000a0f69723e */ /* 0x000fe200000010ff */
[C---:B------:R-:W-:Y:S01]  /*92b0*/  FMUL R24, R38.reuse, R28 ;  /* 0x0000001c26187220 */ /* 0x040fe20000400000 */
[----:B------:R-:W-:Y:S01]  /*92c0*/  F2FP.BF16.F32.PACK_AB R106, R13, R12 ;  /* 0x0000000c0d6a723e */ /* 0x000fe200000010ff */
[----:B------:R-:W-:Y:S01]  /*92d0*/  FFMA R21, R41, R62, R21 ;  /* 0x0000003e29157223 */ /* 0x000fe20000000015 */
[----:B------:R-:W-:Y:S01]  /*92e0*/  F2FP.BF16.F32.PACK_AB R107, R19, R14 ;  /* 0x0000000e136b723e */ /* 0x000fe200000010ff */
[C---:B------:R-:W-:Y:S01]  /*92f0*/  FMUL R25, R38.reuse, R29 ;  /* 0x0000001d26197220 */ /* 0x040fe20000400000 */
[----:B------:R-:W-:Y:S01]  /*9300*/  SHF.L.U32 R67, R73, 0x10, RZ ;  /* 0x0000001049437819 */ /* 0x000fe200000006ff */
[----:B------:R-:W-:Y:S01]  /*9310*/  FFMA R22, R41, R63, R22 ;  /* 0x0000003f29167223 */ /* 0x000fe20000000016 */
[----:B------:R-:W-:Y:S01]  /*9320*/  LOP3.LUT R68, R73, 0xffff0000, RZ, 0xc0, !PT ;  /* 0xffff000049447812 */ /* 0x000fe200078ec0ff */
[----:B------:R1:W-:Y:S01]  /*9330*/  STS.128 [R120+0x10], R104 ;  /* 0x0000106878007388 */ /* 0x0003e20000000c00 */
[----:B------:R-:W-:Y:S01]  /*9340*/  FMUL R26, R38, R30 ;  /* 0x0000001e261a7220 */ /* 0x000fe20000400000 */
[C---:B------:R-:W-:Y:S01]  /*9350*/  FFMA R27, R41.reuse, R64, R27 ;  /* 0x00000040291b7223 */ /* 0x040fe2000000001b */
[----:B------:R-:W-:Y:S01]  /*9360*/  SHF.L.U32 R69, R74, 0x10, RZ ;  /* 0x000000104a457819 */ /* 0x000fe200000006ff */
[----:B------:R-:W-:Y:S01]  /*9370*/  FMUL R31, R38, R31 ;  /* 0x0000001f261f7220 */ /* 0x000fe20000400000 */
[C---:B------:R-:W-:Y:S01]  /*9380*/  FFMA R24, R41.reuse, R65, R24 ;  /* 0x0000004129187223 */ /* 0x040fe20000000018 */
[----:B------:R-:W-:Y:S01]  /*9390*/  LOP3.LUT R70, R74, 0xffff0000, RZ, 0xc0, !PT ;  /* 0xffff00004a467812 */ /* 0x000fe200078ec0ff */
[C---:B------:R-:W-:Y:S01]  /*93a0*/  FMUL R28, R38.reuse, R32 ;  /* 0x00000020261c7220 */ /* 0x040fe20000400000 */
[----:B------:R-:W-:Y:S01]  /*93b0*/  FFMA R25, R41, R66, R25 ;  /* 0x0000004229197223 */ /* 0x000fe20000000019 */
[----:B------:R-:W-:Y:S01]  /*93c0*/  SHF.L.U32 R71, R75, 0x10, RZ ;  /* 0x000000104b477819 */ /* 0x000fe200000006ff */
[C---:B------:R-:W-:Y:S01]  /*93d0*/  FMUL R29, R38.reuse, R33 ;  /* 0x00000021261d7220 */ /* 0x040fe20000400000 */
[----:B------:R-:W-:Y:S01]  /*93e0*/  FFMA R26, R41, R67, R26 ;  /* 0x00000043291a7223 */ /* 0x000fe2000000001a */
[----:B------:R-:W-:Y:S01]  /*93f0*/  LOP3.LUT R72, R75, 0xffff0000, RZ, 0xc0, !PT ;  /* 0xffff00004b487812 */ /* 0x000fe200078ec0ff */
        /* <DEDUP_REMOVED lines=8> */
[----:B------:R-:W-:Y:S01]  /*9480*/  FFMA R30, R41, R71, R30 ;  /* 0x00000047291e7223 */ /* 0x000fe2000000001e */
[----:B------:R-:W-:Y:S01]  /*9490*/  F2FP.BF16.F32.PACK_AB R115, R27, R22 ;  /* 0x000000161b73723e */ /* 0x000fe200000010ff */
[----:B------:R-:W-:Y:S01]  /*94a0*/  FFMA R35, R41, R72, R35 ;  /* 0x0000004829237223 */ /* 0x000fe20000000023 */
[----:B------:R-:W-:Y:S02]  /*94b0*/  F2FP.BF16.F32.PACK_AB R116, R25, R24 ;  /* 0x000000181974723e */ /* 0x000fe400000010ff */
[----:B------:R-:W-:Y:S01]  /*94c0*/  F2FP.BF16.F32.PACK_AB R117, R31, R26 ;  /* 0x0000001a1f75723e */ /* 0x000fe200000010ff */
[----:B------:R1:W-:Y:S01]  /*94d0*/  STS.128 [R121+0x20], R112 ;  /* 0x0000207079007388 */ /* 0x0003e20000000c00 */
        /* <DEDUP_REMOVED lines=12> */
[----:B------:R-:W-:Y:S02]  /*95a0*/  UIADD3 UR40, UPT, UPT, UR52, 0x200, UR4 ;  /* 0x0000020034287890 */ /* 0x000fe4000fffe004 */
[----:B------:R-:W-:Y:S02]  /*95b0*/  UIADD3 UR41, UPT, UPT, UR54, 0x20, URZ ;  /* 0x0000002036297890 */ /* 0x000fe4000fffe0ff */
[----:B--2---:R-:W-:Y:S04]  /*95c0*/  UIADD3 UR6, UP0, UPT, UR8, 0x780, URZ ;  /* 0x0000078008067890 */ /* 0x004fe8000ff1e0ff */
[----:B------:R-:W-:Y:S09]  /*95d0*/  UIADD3.X UR7, UPT, UPT, URZ, UR9, URZ, UP0, !UPT ;  /* 0x00000009ff077290 */ /* 0x000ff200087fe4ff */
[----:B------:R2:W-:Y:S02]  /*95e0*/  UTMASTG.5D [UR40], [UR6] ;  /* 0x00000028060073b5 */ /* 0x0005e40008020000 */
[----:B--2---:R0:W-:Y:S02]  /*95f0*/  UTMACMDFLUSH ;  /* 0x00000000000079b7 */ /* 0x0041e40000000000 */
.L_x_124:
[----:B------:R-:W-:Y:S05]  /*9600*/  BSYNC.RECONVERGENT B0 ;  /* 0x0000000000007941 */ /* 0x000fea0003800200 */
.L_x_123:
[----:B------:R-:W-:Y:S01]  /*9610*/  UIADD3 UR4, UPT, UPT, UR51, 0x1, URZ ;  /* 0x0000000133047890 */ /* 0x000fe2000fffe0ff */
[----:B------:R-:W-:Y:S03]  /*9620*/  BSSY.RECONVERGENT B0, `(.L_x_125) ;  /* 0x0000008000007945 */ /* 0x000fe60003800200 */
[----:B------:R-:W-:Y:S04]  /*9630*/  UISETP.NE.AND UP0, UPT, UR4, 0x3, UPT ;  /* 0x000000030400788c */ /* 0x000fe8000bf05270 */
[----:B------:R-:W-:Y:S02]  /*9640*/  UISETP.EQ.XOR UP1, UPT, UR50, 0x3, !UP0 ;  /* 0x000000033200788c */ /* 0x000fe4000c722a70 */
[----:B------:R-:W-:Y:S02]  /*9650*/  USEL UR53, UR4, URZ, UP0 ;  /* 0x000000ff04357287 */ /* 0x000fe40008000000 */
[----:B------:R-:W-:Y:S04]  /*9660*/  USEL UR5, URZ, 0x1, !UP1 ;  /* 0x00000001ff057887 */ /* 0x000fe8000c800000 */
[----:B------:R-:W-:Y:S01]  /*9670*/  ULOP3.LUT UR58, UR58, UR5, URZ, 0x3c, !UPT ;  /* 0x000000053a3a7292 */ /* 0x000fe2000f8e3cff */
[----:B------:R-:W-:Y:S11]  /*9680*/  @P0 BRA `(.L_x_126) ;  /* 0x0000000000040947 */ /* 0x000ff60003800000 */
[----:B------:R-:W-:Y:S04]  /*9690*/  DEPBAR.LE SB0, 0x1 ;  /* 0x000080400000791a */ /* 0x000fe80000000000 */
.L_x_126:
[----:B------:R-:W-:Y:S05]  /*96a0*/  BSYNC.RECONVERGENT B0 ;  /* 0x0000000000007941 */ /* 0x000fea0003800200 */
.L_x_125:
[----:B------:R-:W-:Y:S01]  /*96b0*/  BAR.SYNC.DEFER_BLOCKING 0x1, 0x80 ;  /* 0x0042000000007b1d */ /* 0x000fe20000010000 */
[----:B------:R-:W-:Y:S01]  /*96c0*/  UISETP.NE.AND UP0, UPT, UR57, -0x2, UPT ;  /* 0xfffffffe3900788c */ /* 0x000fe2000bf05270 */
[----:B------:R-:W-:Y:S08]  /*96d0*/  IADD3 R0, PT, PT, R36, 0x1, RZ ;  /* 0x0000000124007810 */ /* 0x000ff00007ffe0ff */
[----:B------:R-:W-:Y:S05]  /*96e0*/  BRA.U !UP0, `(.L_x_127) ;  /* 0x00000001082c7547 */ /* 0x000fea000b800000 */
[----:B------:R-:W2:Y:S01]  /*96f0*/  S2R R2, SR_CgaCtaId ;  /* 0x0000000000027919 */ /* 0x000ea20000008800 */
[----:B------:R-:W-:Y:S01]  /*9700*/  ISETP.NE.AND P0, PT, R111, RZ, PT ;  /* 0x000000ff6f00720c */ /* 0x000fe20003f05270 */
[----:B------:R-:W-:Y:S01]  /*9710*/  IMAD.U32 R3, RZ, RZ, UR55 ;  /* 0x00000037ff037e24 */ /* 0x000fe2000f8e00ff */
[----:B------:R-:W-:Y:S02]  /*9720*/  UIADD3 UR4, UPT, UPT, UR55, 0x1, URZ ;  /* 0x0000000137047890 */ /* 0x000fe4000fffe0ff */
[----:B------:R-:W-:Y:S02]  /*9730*/  ISETP.NE.U32.OR P0, PT, R109, 0x1, !P0 ;  /* 0x000000016d00780c */ /* 0x000fe40004705470 */
[----:B------:R-:W-:Y:S04]  /*9740*/  UISETP.NE.AND UP0, UPT, UR4, 0x3, UPT ;  /* 0x000000030400788c */ /* 0x000fe8000bf05270 */
[----:B------:R-:W-:Y:S07]  /*9750*/  USEL UR55, UR4, URZ, UP0 ;  /* 0x000000ff04377287 */ /* 0x000fee0008000000 */
[----:B------:R-:W-:Y:S05]  /*9760*/  @P0 LEA R3, R3, UR52, 0x3 ;  /* 0x0000003403030c11 */ /* 0x000fea000f8e18ff */
[----:B------:R-:W-:Y:S05]  /*9770*/  @P0 VIADD R3, R3, 0xb8 ;  /* 0x000000b803030836 */ /* 0x000fea0000000000 */
[----:B--2---:R-:W-:Y:S04]  /*9780*/  @P0 PRMT R2, R2, 0x654, R3 ;  /* 0x0000065402020816 */ /* 0x004fe80000000003 */
[----:B------:R2:W-:Y:S03]  /*9790*/  @P0 SYNCS.ARRIVE.TRANS64.RED.A1T0 RZ, [R2+URZ], RZ ;  /* 0x000000ff02ff09a7 */ /* 0x0005e600081004ff */
.L_x_127:
[----:B------:R-:W-:Y:S01]  /*97a0*/  R2UR UR5, R96 ;  /* 0x00000000600572ca */ /* 0x000fe200000e0000 */
[----:B------:R-:W-:Y:S01]  /*97b0*/  UIADD3 UR57, UPT, UPT, UR57, 0x2, URZ ;  /* 0x0000000239397890 */ /* 0x000fe2000fffe0ff */
[----:B------:R-:W-:Y:S02]  /*97c0*/  R2UR UR4, R97 ;  /* 0x00000000610472ca */ /* 0x000fe400000e0000 */
[----:B------:R-:W-:Y:S02]  /*97d0*/  LOP3.LUT P0, RZ, R82, 0x1, RZ, 0xc0, !PT ;  /* 0x0000000152ff7812 */ /* 0x000fe4000780c0ff */
[----:B------:R-:W-:Y:S02]  /*97e0*/  R2UR UR50, R110 ;  /* 0x000000006e3272ca */ /* 0x000fe400000e0000 */
[----:B------:R-:W-:Y:S02]  /*97f0*/  ISETP.NE.AND P1, PT, R0, 0x2, PT ;  /* 0x000000020000780c */ /* 0x000fe40003f25270 */
[----:B------:R-:W-:Y:S02]  /*9800*/  LOP3.LUT R88, R88, 0x1, RZ, 0x3c, !PT ;  /* 0x0000000158587812 */ /* 0x000fe400078e3cff */
[----:B--2---:R-:W-:Y:S01]  /*9810*/  SEL R2, RZ, 0x1, P1 ;  /* 0x00000001ff027807 */ /* 0x004fe20000800000 */
[----:B------:R-:W-:Y:S01]  /*9820*/  UIADD3 UR22, UPT, UPT, UR36, UR5, URZ ;  /* 0x0000000524167290 */ /* 0x000fe2000fffe0ff */
[----:B------:R-:W-:Y:S01]  /*9830*/  SEL R36, R0, RZ, P1 ;  /* 0x000000ff00247207 */ /* 0x000fe20000800000 */
[----:B------:R-:W-:Y:S01]  /*9840*/  UIADD3 UR29, UPT, UPT, UR37, UR4, URZ ;  /* 0x00000004251d7290 */ /* 0x000fe2000fffe0ff */
[----:B------:R-:W-:Y:S01]  /*9850*/  LOP3.LUT R89, R89, R2, RZ, 0x3c, !PT ;  /* 0x0000000259597212 */ /* 0x000fe200078e3cff */
[----:B------:R-:W-:Y:S10]  /*9860*/  @P0 BRA `(.L_x_128) ;  /* 0xffffffd0001c0947 */ /* 0x000ff4000383ffff */
[----:B------:R-:W-:-:S13]  /*9870*/  R2UR UR4, R98 ;  /* 0x00000000620472ca */ /* 0x000fda00000e0000 */
[----:B------:R-:W-:-:S09]  /*9880*/  UISETP.NE.AND UP0, UPT, UR4, URZ, UPT ;  /* 0x000000ff0400728c */ /* 0x000fd2000bf05270 */
[----:B------:R-:W-:Y:S05]  /*9890*/  BRA.U !UP0, `(.L_x_129) ;  /* 0x0000000108487547 */ /* 0x000fea000b800000 */
[----:B------:R-:W2:Y:S02]  /*98a0*/  LDCU.64 UR4, c[0x0][0x990] ;  /* 0x00013200ff0477ac */ /* 0x000ea40008000a00 */
[----:B--2---:R-:W-:-:S04]  /*98b0*/  UISETP.NE.U32.AND UP0, UPT, UR4, URZ, UPT ;  /* 0x000000ff0400728c */ /* 0x004fc8000bf05070 */
[----:B------:R-:W-:-:S09]  /*98c0*/  UISETP.NE.AND.EX UP0, UPT, UR5, URZ, UPT, UP0 ;  /* 0x000000ff0500728c */ /* 0x000fd2000bf05300 */
[----:B------:R-:W-:Y:S05]  /*98d0*/  BRA.U UP0, `(.L_x_130) ;  /* 0x00000001000c7547 */ /* 0x000fea000b800000 */
[----:B------:R-:W-:-:S13]  /*98e0*/  FSETP.NEU.AND P0, PT, R41, RZ, PT ;  /* 0x000000ff2900720b */ /* 0x000fda0003f0d000 */
[----:B------:R-:W-:Y:S05]  /*98f0*/  @!P0 EXIT ;  /* 0x000000000000894d */ /* 0x000fea0003800000 */
[----:B------:R-:W-:Y:S05]  /*9900*/  BRA `(.L_x_129) ;  /* 0x00000000002c7947 */ /* 0x000fea0003800000 */
.L_x_130:
[----:B------:R-:W-:Y:S01]  /*9910*/  ISETP.NE.AND P0, PT, R108, RZ, PT ;  /* 0x000000ff6c00720c */ /* 0x000fe20003f05270 */
[----:B------:R-:W-:-:S12]  /*9920*/  BSSY.RECONVERGENT B0, `(.L_x_129) ;  /* 0x0000009000007945 */ /* 0x000fd80003800200 */
[----:B------:R-:W-:Y:S05]  /*9930*/  @P0 BRA `(.L_x_131) ;  /* 0x0000000000140947 */ /* 0x000fea0003800000 */
[----:B------:R-:W2:Y:S02]  /*9940*/  LDCU.64 UR4, c[0x0][0x988] ;  /* 0x00013100ff0477ac */ /* 0x000ea40008000a00 */
[----:B--2---:R-:W-:-:S04]  /*9950*/  ISETP.NE.U32.AND P0, PT, RZ, UR4, PT ;  /* 0x00000004ff007c0c */ /* 0x004fc8000bf05070 */
[----:B------:R-:W-:-:S13]  /*9960*/  ISETP.NE.AND.EX P0, PT, RZ, UR5, PT, P0 ;  /* 0x00000005ff007c0c */ /* 0x000fda000bf05300 */
[----:B------:R-:W-:Y:S05]  /*9970*/  @!P0 EXIT ;  /* 0x000000000000894d */ /* 0x000fea0003800000 */
[----:B------:R-:W-:Y:S05]  /*9980*/  BRA `(.L_x_132) ;  /* 0x0000000000087947 */ /* 0x000fea0003800000 */
.L_x_131:
[----:B------:R-:W-:-:S13]  /*9990*/  FSETP.NEU.AND P0, PT, R41, RZ, PT ;  /* 0x000000ff2900720b */ /* 0x000fda0003f0d000 */
[----:B------:R-:W-:Y:S05]  /*99a0*/  @!P0 EXIT ;  /* 0x000000000000894d */ /* 0x000fea0003800000 */
.L_x_132:
[----:B------:R-:W-:Y:S05]  /*99b0*/  BSYNC.RECONVERGENT B0 ;  /* 0x0000000000007941 */ /* 0x000fea0003800200 */
.L_x_129:
[----:B------:R-:W2:Y:S01]  /*99c0*/  S2UR UR5, SR_CgaCtaId ;  /* 0x00000000000579c3 */ /* 0x000ea20000008800 */
[----:B------:R-:W-:Y:S01]  /*99d0*/  ULEA UR4, UR55, UR52, 0x3 ;  /* 0x0000003437047291 */ /* 0x000fe2000f8e18ff */
[----:B------:R-:W-:-:S04]  /*99e0*/  DEPBAR.LE SB0, 0x0 ;  /* 0x000080000000791a */ /* 0x000fc80000000000 */
[----:B------:R-:W-:-:S04]  /*99f0*/  UIADD3 UR4, UPT, UPT, UR4, 0xb8, URZ ;  /* 0x000000b804047890 */ /* 0x000fc8000fffe0ff */
[----:B--2---:R-:W-:-:S09]  /*9a00*/  UPRMT UR4, UR5, 0x654, UR4 ;  /* 0x0000065405047896 */ /* 0x004fd20008000004 */
[----:B------:R-:W-:Y:S01]  /*9a10*/  SYNCS.ARRIVE.TRANS64.RED.A1T0 RZ, [UR4], RZ ;  /* 0x000000ffffff79a7 */ /* 0x000fe20008100404 */
[----:B------:R-:W-:Y:S05]  /*9a20*/  EXIT ;  /* 0x000000000000794d */ /* 0x000fea0003800000 */
.L_x_25:
[----:B------:R-:W-:Y:S07]  /*9a30*/  MOV R0, UR11 ;  /* 0x0000000b00007c02 */ /* 0x000fee0008000f00 */
.L_x_133:
[----:B-1----:R1:W2:Y:S02]  /*9a40*/  SYNCS.PHASECHK.TRANS64.TRYWAIT P0, [R0+URZ+0x50], R5 ;  /* 0x00005005000075a7 */ /* 0x0022a400080011ff */
[----:B--2---:R-:W-:Y:S05]  /*9a50*/  @!P0 NANOSLEEP.SYNCS 0x989680 ;  /* 0x009896800000895d */ /* 0x004fea0003900000 */
[----:B------:R-:W2:Y:S02]  /*9a60*/  @!P0 SYNCS.PHASECHK.TRANS64 P0, [R0+URZ+0x50], R5 ;  /* 0x00005005000085a7 */ /* 0x000ea400080010ff */
[----:B--2---:R-:W-:Y:S05]  /*9a70*/  @!P0 BRA `(.L_x_133) ;  /* 0xfffffffc00f08947 */ /* 0x004fea000383ffff */
[----:B------:R-:W-:Y:S05]  /*9a80*/  BRA `(.L_x_24) ;  /* 0xffffff8400cc7947 */ /* 0x000fea000383ffff */
.L_x_32:
[----:B------:R-:W-:Y:S07]  /*9a90*/  MOV R0, UR11 ;  /* 0x0000000b00007c02 */ /* 0x000fee0008000f00 */
.L_x_134:
[----:B-1----:R1:W2:Y:S02]  /*9aa0*/  SYNCS.PHASECHK.TRANS64.TRYWAIT P0, [R0+URZ+0x50], R5 ;  /* 0x00005005000075a7 */ /* 0x0022a400080011ff */
[----:B--2---:R-:W-:Y:S05]  /*9ab0*/  @!P0 NANOSLEEP.SYNCS 0x989680 ;  /* 0x009896800000895d */ /* 0x004fea0003900000 */
[----:B------:R-:W2:Y:S02]  /*9ac0*/  @!P0 SYNCS.PHASECHK.TRANS64 P0, [R0+URZ+0x50], R5 ;  /* 0x00005005000085a7 */ /* 0x000ea400080010ff */
[----:B--2---:R-:W-:Y:S05]  /*9ad0*/  @!P0 BRA `(.L_x_134) ;  /* 0xfffffffc00f08947 */ /* 0x004fea000383ffff */
[----:B------:R-:W-:Y:S05]  /*9ae0*/  BRA `(.L_x_31) ;  /* 0xffffff8c00507947 */ /* 0x000fea000383ffff */
.L_x_37:
[----:B-1----:R-:W-:-:S07]  /*9af0*/  MOV R0, UR33 ;  /* 0x0000002100007c02 */ /* 0x002fce0008000f00 */
.L_x_135:
[----:B-1----:R1:W2:Y:S02]  /*9b00*/  SYNCS.PHASECHK.TRANS64.TRYWAIT P0, [R0+URZ+0xe0], R3 ;  /* 0x0000e003000075a7 */ /* 0x0022a400080011ff */
[----:B--2---:R-:W-:Y:S05]  /*9b10*/  @!P0 NANOSLEEP.SYNCS 0x989680 ;  /* 0x009896800000895d */ /* 0x004fea0003900000 */
[----:B------:R-:W2:Y:S02]  /*9b20*/  @!P0 SYNCS.PHASECHK.TRANS64 P0, [R0+URZ+0xe0], R3 ;  /* 0x0000e003000085a7 */ /* 0x000ea400080010ff */
[----:B--2---:R-:W-:Y:S05]  /*9b30*/  @!P0 BRA `(.L_x_135) ;  /* 0xfffffffc00f08947 */ /* 0x004fea000383ffff */
[----:B------:R-:W-:Y:S05]  /*9b40*/  BRA `(.L_x_136) ;  /* 0xffffff9000507947 */ /* 0x000fea000383ffff */
.L_x_41:
[----:B------:R-:W-:-:S07]  /*9b50*/  MOV R0, UR4 ;  /* 0x0000000400007c02 */ /* 0x000fce0008000f00 */
.L_x_137:
[----:B-1----:R1:W2:Y:S02]  /*9b60*/  SYNCS.PHASECHK.TRANS64.TRYWAIT P0, [R0+URZ], R3 ;  /* 0x00000003000075a7 */ /* 0x0022a400080011ff */
[----:B--2---:R-:W-:Y:S05]  /*9b70*/  @!P0 NANOSLEEP.SYNCS 0x989680 ;  /* 0x009896800000895d */ /* 0x004fea0003900000 */
[----:B------:R-:W2:Y:S02]  /*9b80*/  @!P0 SYNCS.PHASECHK.TRANS64 P0, [R0+URZ], R3 ;  /* 0x00000003000085a7 */ /* 0x000ea400080010ff */
[----:B--2---:R-:W-:Y:S05]  /*9b90*/  @!P0 BRA `(.L_x_137) ;  /* 0xfffffffc00f08947 */ /* 0x004fea000383ffff */
[----:B------:R-:W-:Y:S05]  /*9ba0*/  BRA `(.L_x_138) ;  /* 0xffffff9400e47947 */ /* 0x000fea000383ffff */
.L_x_42:
[----:B------:R-:W-:-:S07]  /*9bb0*/  MOV R0, UR5 ;  /* 0x0000000500007c02 */ /* 0x000fce0008000f00 */
.L_x_139:
[----:B-1----:R1:W2:Y:S02]  /*9bc0*/  SYNCS.PHASECHK.TRANS64.TRYWAIT P0, [R0+URZ], R3 ;  /* 0x00000003000075a7 */ /* 0x0022a400080011ff */
[----:B--2---:R-:W-:Y:S05]  /*9bd0*/  @!P0 NANOSLEEP.SYNCS 0x989680 ;  /* 0x009896800000895d */ /* 0x004fea0003900000 */
[----:B------:R-:W2:Y:S02]  /*9be0*/  @!P0 SYNCS.PHASECHK.TRANS64 P0, [R0+URZ], R3 ;  /* 0x00000003000085a7 */ /* 0x000ea400080010ff */
[----:B--2---:R-:W-:Y:S05]  /*9bf0*/  @!P0 BRA `(.L_x_139) ;  /* 0xfffffffc00f08947 */ /* 0x004fea000383ffff */
[----:B------:R-:W-:Y:S05]  /*9c00*/  BRA `(.L_x_140) ;  /* 0xffffff9400f47947 */ /* 0x000fea000383ffff */
.L_x_43:
[----:B------:R-:W-:-:S07]  /*9c10*/  MOV R0, UR5 ;  /* 0x0000000500007c02 */ /* 0x000fce0008000f00 */
.L_x_141:
[----:B-1----:R1:W2:Y:S02]  /*9c20*/  SYNCS.PHASECHK.TRANS64.TRYWAIT P0, [R0+URZ], R3 ;  /* 0x00000003000075a7 */ /* 0x0022a400080011ff */
[----:B--2---:R-:W-:Y:S05]  /*9c30*/  @!P0 NANOSLEEP.SYNCS 0x989680 ;  /* 0x009896800000895d */ /* 0x004fea0003900000 */
[----:B------:R-:W2:Y:S02]  /*9c40*/  @!P0 SYNCS.PHASECHK.TRANS64 P0, [R0+URZ], R3 ;  /* 0x00000003000085a7 */ /* 0x000ea400080010ff */
[----:B--2---:R-:W-:Y:S05]  /*9c50*/  @!P0 BRA `(.L_x_141) ;  /* 0xfffffffc00f08947 */ /* 0x004fea000383ffff */
[----:B------:R-:W-:Y:S05]  /*9c60*/  BRA `(.L_x_142) ;  /* 0xffffff9800047947 */ /* 0x000fea000383ffff */
.L_x_44:
[----:B------:R-:W-:-:S07]  /*9c70*/  MOV R0, UR5 ;  /* 0x0000000500007c02 */ /* 0x000fce0008000f00 */
.L_x_143:
[----:B-1----:R1:W2:Y:S02]  /*9c80*/  SYNCS.PHASECHK.TRANS64.TRYWAIT P0, [R0+URZ], R3 ;  /* 0x00000003000075a7 */ /* 0x0022a400080011ff */
[----:B--2---:R-:W-:Y:S05]  /*9c90*/  @!P0 NANOSLEEP.SYNCS 0x989680 ;  /* 0x009896800000895d */ /* 0x004fea0003900000 */
[----:B------:R-:W2:Y:S02]  /*9ca0*/  @!P0 SYNCS.PHASECHK.TRANS64 P0, [R0+URZ], R3 ;  /* 0x00000003000085a7 */ /* 0x000ea400080010ff */
[----:B--2---:R-:W-:Y:S05]  /*9cb0*/  @!P0 BRA `(.L_x_143) ;  /* 0xfffffffc00f08947 */ /* 0x004fea000383ffff */
[----:B------:R-:W-:Y:S05]  /*9cc0*/  BRA `(.L_x_144) ;  /* 0xffffff9800147947 */ /* 0x000fea000383ffff */
.L_x_45:
[----:B------:R-:W-:-:S07]  /*9cd0*/  MOV R0, UR5 ;  /* 0x0000000500007c02 */ /* 0x000fce0008000f00 */
.L_x_145:
[----:B-1----:R1:W2:Y:S02]  /*9ce0*/  SYNCS.PHASECHK.TRANS64.TRYWAIT P0, [R0+URZ], R3 ;  /* 0x00000003000075a7 */ /* 0x0022a400080011ff */
[----:B--2---:R-:W-:Y:S05]  /*9cf0*/  @!P0 NANOSLEEP.SYNCS 0x989680 ;  /* 0x009896800000895d */ /* 0x004fea0003900000 */
[----:B------:R-:W2:Y:S02]  /*9d00*/  @!P0 SYNCS.PHASECHK.TRANS64 P0, [R0+URZ], R3 ;  /* 0x00000003000085a7 */ /* 0x000ea400080010ff */
[----:B--2---:R-:W-:Y:S05]  /*9d10*/  @!P0 BRA `(.L_x_145) ;  /* 0xfffffffc00f08947 */ /* 0x004fea000383ffff */
[----:B------:R-:W-:Y:S05]  /*9d20*/  BRA `(.L_x_146) ;  /* 0xffffff9800247947 */ /* 0x000fea000383ffff */
.L_x_46:
[----:B------:R-:W-:-:S07]  /*9d30*/  MOV R0, UR5 ;  /* 0x0000000500007c02 */ /* 0x000fce0008000f00 */
.L_x_147:
[----:B-1----:R1:W2:Y:S02]  /*9d40*/  SYNCS.PHASECHK.TRANS64.TRYWAIT P0, [R0+URZ], R3 ;  /* 0x00000003000075a7 */ /* 0x0022a400080011ff */
[----:B--2---:R-:W-:Y:S05]  /*9d50*/  @!P0 NANOSLEEP.SYNCS 0x989680 ;  /* 0x009896800000895d */ /* 0x004fea0003900000 */
[----:B------:R-:W2:Y:S02]  /*9d60*/  @!P0 SYNCS.PHASECHK.TRANS64 P0, [R0+URZ], R3 ;  /* 0x00000003000085a7 */ /* 0x000ea400080010ff */
[----:B--2---:R-:W-:Y:S05]  /*9d70*/  @!P0 BRA `(.L_x_147) ;  /* 0xfffffffc00f08947 */ /* 0x004fea000383ffff */
[----:B------:R-:W-:Y:S05]  /*9d80*/  BRA `(.L_x_148) ;  /* 0xffffff9800347947 */ /* 0x000fea000383ffff */
.L_x_47:
[----:B------:R-:W-:-:S07]  /*9d90*/  MOV R0, UR5 ;  /* 0x0000000500007c02 */ /* 0x000fce0008000f00 */
.L_x_149:
[----:B-1----:R1:W2:Y:S02]  /*9da0*/  SYNCS.PHASECHK.TRANS64.TRYWAIT P0, [R0+URZ], R3 ;  /* 0x00000003000075a7 */ /* 0x0022a400080011ff */
[----:B--2---:R-:W-:Y:S05]  /*9db0*/  @!P0 NANOSLEEP.SYNCS 0x989680 ;  /* 0x009896800000895d */ /* 0x004fea0003900000 */
[----:B------:R-:W2:Y:S02]  /*9dc0*/  @!P0 SYNCS.PHASECHK.TRANS64 P0, [R0+URZ], R3 ;  /* 0x00000003000085a7 */ /* 0x000ea400080010ff */
[----:B--2---:R-:W-:Y:S05]  /*9dd0*/  @!P0 BRA `(.L_x_149) ;  /* 0xfffffffc00f08947 */ /* 0x004fea000383ffff */
[----:B------:R-:W-:Y:S05]  /*9de0*/  BRA `(.L_x_150) ;  /* 0xffffff9800447947 */ /* 0x000fea000383ffff */
.L_x_48:
[----:B------:R-:W-:-:S07]  /*9df0*/  MOV R0, UR5 ;  /* 0x0000000500007c02 */ /* 0x000fce0008000f00 */
.L_x_151:
[----:B-1----:R1:W2:Y:S02]  /*9e00*/  SYNCS.PHASECHK.TRANS64.TRYWAIT P0, [R0+URZ], R3 ;  /* 0x00000003000075a7 */ /* 0x0022a400080011ff */
[----:B--2---:R-:W-:Y:S05]  /*9e10*/  @!P0 NANOSLEEP.SYNCS 0x989680 ;  /* 0x009896800000895d */ /* 0x004fea0003900000 */
[----:B------:R-:W2:Y:S02]  /*9e20*/  @!P0 SYNCS.PHASECHK.TRANS64 P0, [R0+URZ], R3 ;  /* 0x00000003000085a7 */ /* 0x000ea400080010ff */
[----:B--2---:R-:W-:Y:S05]  /*9e30*/  @!P0 BRA `(.L_x_151) ;  /* 0xfffffffc00f08947 */ /* 0x004fea000383ffff */
[----:B------:R-:W-:Y:S05]  /*9e40*/  BRA `(.L_x_152) ;  /* 0xffffff9800547947 */ /* 0x000fea000383ffff */
.L_x_49:
[----:B------:R-:W-:-:S07]  /*9e50*/  MOV R0, UR5 ;  /* 0x0000000500007c02 */ /* 0x000fce0008000f00 */
.L_x_153:
[----:B-1----:R1:W2:Y:S02]  /*9e60*/  SYNCS.PHASECHK.TRANS64.TRYWAIT P0, [R0+URZ], R3 ;  /* 0x00000003000075a7 */ /* 0x0022a400080011ff */
[----:B--2---:R-:W-:Y:S05]  /*9e70*/  @!P0 NANOSLEEP.SYNCS 0x989680 ;  /* 0x009896800000895d */ /* 0x004fea0003900000 */
[----:B------:R-:W2:Y:S02]  /*9e80*/  @!P0 SYNCS.PHASECHK.TRANS64 P0, [R0+URZ], R3 ;  /* 0x00000003000085a7 */ /* 0x000ea400080010ff */
[----:B--2---:R-:W-:Y:S05]  /*9e90*/  @!P0 BRA `(.L_x_153) ;  /* 0xfffffffc00f08947 */ /* 0x004fea000383ffff */
[----:B------:R-:W-:Y:S05]  /*9ea0*/  BRA `(.L_x_154) ;  /* 0xffffff9800647947 */ /* 0x000fea000383ffff */
.L_x_52:
[----:B------:R-:W-:-:S07]  /*9eb0*/  MOV R4, UR4 ;  /* 0x0000000400047c02 */ /* 0x000fce0008000f00 */
.L_x_155:
[----:B--2---:R2:W3:Y:S02]  /*9ec0*/  SYNCS.PHASECHK.TRANS64.TRYWAIT P1, [R4+URZ+0xe8], R7 ;  /* 0x0000e807040075a7 */ /* 0x0044e400080211ff */
[----:B---3--:R-:W-:Y:S05]  /*9ed0*/  @!P1 NANOSLEEP.SYNCS 0x989680 ;  /* 0x009896800000995d */ /* 0x008fea0003900000 */
[----:B------:R-:W3:Y:S02]  /*9ee0*/  @!P1 SYNCS.PHASECHK.TRANS64 P1, [R4+URZ+0xe8], R7 ;  /* 0x0000e807040095a7 */ /* 0x000ee400080210ff */
[----:B---3--:R-:W-:Y:S05]  /*9ef0*/  @!P1 BRA `(.L_x_155) ;  /* 0xfffffffc00f09947 */ /* 0x008fea000383ffff */
[----:B------:R-:W-:Y:S05]  /*9f00*/  BRA `(.L_x_156) ;  /* 0xffffff9800d47947 */ /* 0x000fea000383ffff */
.L_x_53:
[----:B--2---:R-:W-:-:S07]  /*9f10*/  MOV R4, UR4 ;  /* 0x0000000400047c02 */ /* 0x004fce0008000f00 */
.L_x_157:
[----:B--2---:R2:W3:Y:S02]  /*9f20*/  SYNCS.PHASECHK.TRANS64.TRYWAIT P1, [R4+URZ+0xe0], R5 ;  /* 0x0000e005040075a7 */ /* 0x0044e400080211ff */
[----:B---3--:R-:W-:Y:S05]  /*9f30*/  @!P1 NANOSLEEP.SYNCS 0x989680 ;  /* 0x009896800000995d */ /* 0x008fea0003900000 */
[----:B------:R-:W3:Y:S02]  /*9f40*/  @!P1 SYNCS.PHASECHK.TRANS64 P1, [R4+URZ+0xe0], R5 ;  /* 0x0000e005040095a7 */ /* 0x000ee400080210ff */
[----:B---3--:R-:W-:Y:S05]  /*9f50*/  @!P1 BRA `(.L_x_157) ;  /* 0xfffffffc00f09947 */ /* 0x008fea000383ffff */
[----:B------:R-:W-:Y:S05]  /*9f60*/  BRA `(.L_x_158) ;  /* 0xffffff9800dc7947 */ /* 0x000fea000383ffff */
.L_x_63:
[----:B--2---:R-:W-:-:S04]  /*9f70*/  MOV R5, UR5 ;  /* 0x0000000500057c02 */ /* 0x004fc80008000f00 */
[----:B------:R2:W3:Y:S03]  /*9f80*/  SYNCS.PHASECHK.TRANS64.TRYWAIT P0, [R5+URZ+0x8], R6 ;  /* 0x00000806050075a7 */ /* 0x0004e600080011ff */
[----:B---3--:R-:W-:Y:S05]  /*9f90*/  @!P0 NANOSLEEP.SYNCS 0x989680 ;  /* 0x009896800000895d */ /* 0x008fea0003900000 */
[----:B------:R-:W3:Y:S02]  /*9fa0*/  @!P0 SYNCS.PHASECHK.TRANS64 P0, [R5+URZ+0x8], R6 ;  /* 0x00000806050085a7 */ /* 0x000ee400080010ff */
[----:B---3--:R-:W-:Y:S05]  /*9fb0*/  @!P0 BRA `(.L_x_63) ;  /* 0xfffffffc00ec8947 */ /* 0x008fea000383ffff */
[----:B------:R-:W-:Y:S05]  /*9fc0*/  BRA `(.L_x_62) ;  /* 0xffffff9c00a87947 */ /* 0x000fea000383ffff */
.L_x_65:
[----:B------:R-:W-:Y:S01]  /*9fd0*/  BSSY B0, `(.L_x_159) ;  /* 0x0000006000007945 */ /* 0x000fe20003800000 */
[----:B------:R-:W-:-:S07]  /*9fe0*/  MOV R15, 0xffffffff ;  /* 0xffffffff000f7802 */ /* 0x000fce0000000f00 */
[----:B-12--5:R-:W-:Y:S05]  /*9ff0*/  WARPSYNC.COLLECTIVE R15, `(.L_x_160) ;  /* 0x000000000f0c7348 */ /* 0x026fea0003c00000 */
[----:B------:R-:W-:Y:S02]  /*a000*/  ELECT P6, UR79, PT ;  /* 0x00000000004f782f */ /* 0x000fe400038c0000 */
[----:B------:R-:W-:Y:S01]  /*a010*/  MOV R14, UR79 ;  /* 0x0000004f000e7c02 */ /* 0x000fe20008000f00 */
[----:B-12--5:R-:W-:Y:S10]  /*a020*/  ENDCOLLECTIVE ;  /* 0x000000000000791b */ /* 0x026ff40003800000 */
.L_x_160:
[----:B------:R-:W-:Y:S05]  /*a030*/  BSYNC B0 ;  /* 0x0000000000007941 */ /* 0x000fea0003800000 */
.L_x_159:
[----:B------:R-:W-:Y:S05]  /*a040*/  BRA `(.L_x_161) ;  /* 0xffffff9c00d87947 */ /* 0x000fea000383ffff */
.L_x_67:
[----:B--2---:R-:W-:-:S04]  /*a050*/  MOV R3, UR5 ;  /* 0x0000000500037c02 */ /* 0x004fc80008000f00 */
[----:B------:R2:W3:Y:S03]  /*a060*/  SYNCS.PHASECHK.TRANS64.TRYWAIT P0, [R3+URZ+0x8], R4 ;  /* 0x00000804030075a7 */ /* 0x0004e600080011ff */
[----:B---3--:R-:W-:Y:S05]  /*a070*/  @!P0 NANOSLEEP.SYNCS 0x989680 ;  /* 0x009896800000895d */ /* 0x008fea0003900000 */
[----:B------:R-:W3:Y:S02]  /*a080*/  @!P0 SYNCS.PHASECHK.TRANS64 P0, [R3+URZ+0x8], R4 ;  /* 0x00000804030085a7 */ /* 0x000ee400080010ff */
[----:B---3--:R-:W-:Y:S05]  /*a090*/  @!P0 BRA `(.L_x_67) ;  /* 0xfffffffc00ec8947 */ /* 0x008fea000383ffff */
[----:B------:R-:W-:Y:S05]  /*a0a0*/  BRA `(.L_x_66) ;  /* 0xffffff9c00dc7947 */ /* 0x000fea000383ffff */
.L_x_68:
[----:B------:R-:W-:-:S07]  /*a0b0*/  MOV R0, UR21 ;  /* 0x0000001500007c02 */ /* 0x000fce0008000f00 */
.L_x_162:
[----:B-1----:R1:W2:Y:S02]  /*a0c0*/  SYNCS.PHASECHK.TRANS64.TRYWAIT P0, [R0+URZ+0xe0], R5 ;  /* 0x0000e005000075a7 */ /* 0x0022a400080011ff */
[----:B--2---:R-:W-:Y:S05]  /*a0d0*/  @!P0 NANOSLEEP.SYNCS 0x989680 ;  /* 0x009896800000895d */ /* 0x004fea0003900000 */
[----:B------:R-:W2:Y:S02]  /*a0e0*/  @!P0 SYNCS.PHASECHK.TRANS64 P0, [R0+URZ+0xe0], R5 ;  /* 0x0000e005000085a7 */ /* 0x000ea400080010ff */
[----:B--2---:R-:W-:Y:S05]  /*a0f0*/  @!P0 BRA `(.L_x_162) ;  /* 0xfffffffc00f08947 */ /* 0x004fea000383ffff */
[----:B------:R-:W-:Y:S05]  /*a100*/  BRA `(.L_x_163) ;  /* 0xffffffa000cc7947 */ /* 0x000fea000383ffff */
.L_x_70:
[----:B------:R-:W-:-:S07]  /*a110*/  MOV R0, UR26 ;  /* 0x0000001a00007c02 */ /* 0x000fce0008000f00 */
.L_x_164:
[----:B--2---:R2:W3:Y:S02]  /*a120*/  SYNCS.PHASECHK.TRANS64.TRYWAIT P0, [R0+URZ+0x100], R9 ;  /* 0x00010009000075a7 */ /* 0x0044e400080011ff */
[----:B---3--:R-:W-:Y:S05]  /*a130*/  @!P0 NANOSLEEP.SYNCS 0x989680 ;  /* 0x009896800000895d */ /* 0x008fea0003900000 */
[----:B------:R-:W3:Y:S02]  /*a140*/  @!P0 SYNCS.PHASECHK.TRANS64 P0, [R0+URZ+0x100], R9 ;  /* 0x00010009000085a7 */ /* 0x000ee400080010ff */
[----:B---3--:R-:W-:Y:S05]  /*a150*/  @!P0 BRA `(.L_x_164) ;  /* 0xfffffffc00f08947 */ /* 0x008fea000383ffff */
[----:B------:R-:W-:Y:S05]  /*a160*/  BRA `(.L_x_69) ;  /* 0xffffffa000e87947 */ /* 0x000fea000383ffff */
.L_x_74:
[----:B--2---:R-:W-:Y:S07]  /*a170*/  MOV R0, UR17 ;  /* 0x0000001100007c02 */ /* 0x004fee0008000f00 */
.L_x_165:
[----:B--2---:R2:W3:Y:S02]  /*a180*/  SYNCS.PHASECHK.TRANS64.TRYWAIT P0, [R0+URZ], R9 ;  /* 0x00000009000075a7 */ /* 0x0044e400080011ff */
[----:B---3--:R-:W-:Y:S05]  /*a190*/  @!P0 NANOSLEEP.SYNCS 0x989680 ;  /* 0x009896800000895d */ /* 0x008fea0003900000 */
[----:B------:R-:W3:Y:S02]  /*a1a0*/  @!P0 SYNCS.PHASECHK.TRANS64 P0, [R0+URZ], R9 ;  /* 0x00000009000085a7 */ /* 0x000ee400080010ff */
[----:B---3--:R-:W-:Y:S05]  /*a1b0*/  @!P0 BRA `(.L_x_165) ;  /* 0xfffffffc00f08947 */ /* 0x008fea000383ffff */
[----:B------:R-:W-:Y:S05]  /*a1c0*/  BRA `(.L_x_73) ;  /* 0xffffffa400207947 */ /* 0x000fea000383ffff */
.L_x_78:
[----:B-1----:R-:W-:-:S07]  /*a1d0*/  MOV R0, UR4 ;  /* 0x0000000400007c02 */ /* 0x002fce0008000f00 */
.L_x_166:
[----:B-1----:R1:W2:Y:S02]  /*a1e0*/  SYNCS.PHASECHK.TRANS64.TRYWAIT P0, [R0+URZ], R5 ;  /* 0x00000005000075a7 */ /* 0x0022a400080011ff */
[----:B--2---:R-:W-:Y:S05]  /*a1f0*/  @!P0 NANOSLEEP.SYNCS 0x989680 ;  /* 0x009896800000895d */ /* 0x004fea0003900000 */
[----:B------:R-:W2:Y:S02]  /*a200*/  @!P0 SYNCS.PHASECHK.TRANS64 P0, [R0+URZ], R5 ;  /* 0x00000005000085a7 */ /* 0x000ea400080010ff */
[----:B--2---:R-:W-:Y:S05]  /*a210*/  @!P0 BRA `(.L_x_166) ;  /* 0xfffffffc00f08947 */ /* 0x004fea000383ffff */
[----:B------:R-:W-:Y:S05]  /*a220*/  BRA `(.L_x_167) ;  /* 0xffffffa800207947 */ /* 0x000fea000383ffff */
.L_x_81:
[----:B------:R-:W-:-:S07]  /*a230*/  MOV R0, UR21 ;  /* 0x0000001500007c02 */ /* 0x000fce0008000f00 */
.L_x_168:
[----:B-1----:R1:W2:Y:S02]  /*a240*/  SYNCS.PHASECHK.TRANS64.TRYWAIT P1, [R0+URZ+0x110], R5 ;  /* 0x00011005000075a7 */ /* 0x0022a400080211ff */
[----:B--2---:R-:W-:Y:S05]  /*a250*/  @!P1 NANOSLEEP.SYNCS 0x989680 ;  /* 0x009896800000995d */ /* 0x004fea0003900000 */
[----:B------:R-:W2:Y:S02]  /*a260*/  @!P1 SYNCS.PHASECHK.TRANS64 P1, [R0+URZ+0x110], R5 ;  /* 0x00011005000095a7 */ /* 0x000ea400080210ff */
[----:B--2---:R-:W-:Y:S05]  /*a270*/  @!P1 BRA `(.L_x_168) ;  /* 0xfffffffc00f09947 */ /* 0x004fea000383ffff */
[----:B------:R-:W-:Y:S05]  /*a280*/  BRA `(.L_x_169) ;  /* 0xffffffa8006c7947 */ /* 0x000fea000383ffff */
.L_x_86:
[----:B------:R-:W-:Y:S07]  /*a290*/  MOV R0, UR24 ;  /* 0x0000001800007c02 */ /* 0x000fee0008000f00 */
.L_x_170:
[----:B-1----:R1:W2:Y:S02]  /*a2a0*/  SYNCS.PHASECHK.TRANS64.TRYWAIT P0, [R0+URZ+0xe0], R3 ;  /* 0x0000e003000075a7 */ /* 0x0022a400080011ff */
[----:B--2---:R-:W-:Y:S05]  /*a2b0*/  @!P0 NANOSLEEP.SYNCS 0x989680 ;  /* 0x009896800000895d */ /* 0x004fea0003900000 */
[----:B------:R-:W2:Y:S02]  /*a2c0*/  @!P0 SYNCS.PHASECHK.TRANS64 P0, [R0+URZ+0xe0], R3 ;  /* 0x0000e003000085a7 */ /* 0x000ea400080010ff */
[----:B--2---:R-:W-:Y:S05]  /*a2d0*/  @!P0 BRA `(.L_x_170) ;  /* 0xfffffffc00f08947 */ /* 0x004fea000383ffff */
[----:B------:R-:W-:Y:S05]  /*a2e0*/  BRA `(.L_x_171) ;  /* 0xffffffb000307947 */ /* 0x000fea000383ffff */
.L_x_89:
[----:B------:R-:W-:Y:S07]  /*a2f0*/  MOV R3, UR24 ;  /* 0x0000001800037c02 */ /* 0x000fee0008000f00 */
.L_x_172:
[----:B-1----:R1:W2:Y:S02]  /*a300*/  SYNCS.PHASECHK.TRANS64.TRYWAIT P1, [R3+URZ+0xd8], R12 ;  /* 0x0000d80c030075a7 */ /* 0x0022a400080211ff */
[----:B--2---:R-:W-:Y:S05]  /*a310*/  @!P1 NANOSLEEP.SYNCS 0x989680 ;  /* 0x009896800000995d */ /* 0x004fea0003900000 */
[----:B------:R-:W2:Y:S02]  /*a320*/  @!P1 SYNCS.PHASECHK.TRANS64 P1, [R3+URZ+0xd8], R12 ;  /* 0x0000d80c030095a7 */ /* 0x000ea400080210ff */
[----:B--2---:R-:W-:Y:S05]  /*a330*/  @!P1 BRA `(.L_x_172) ;  /* 0xfffffffc00f09947 */ /* 0x004fea000383ffff */
[----:B------:R-:W-:Y:S05]  /*a340*/  BRA `(.L_x_88) ;  /* 0xffffffb4008c7947 */ /* 0x000fea000383ffff */
.L_x_92:
[----:B------:R-:W-:Y:S07]  /*a350*/  MOV R0, UR5 ;  /* 0x0000000500007c02 */ /* 0x000fee0008000f00 */
.L_x_173:
[----:B-1----:R1:W2:Y:S02]  /*a360*/  SYNCS.PHASECHK.TRANS64.TRYWAIT P1, [R0+URZ+0xb8], R3 ;  /* 0x0000b803000075a7 */ /* 0x0022a400080211ff */
[----:B--2---:R-:W-:Y:S05]  /*a370*/  @!P1 NANOSLEEP.SYNCS 0x989680 ;  /* 0x009896800000995d */ /* 0x004fea0003900000 */
[----:B------:R-:W2:Y:S02]  /*a380*/  @!P1 SYNCS.PHASECHK.TRANS64 P1, [R0+URZ+0xb8], R3 ;  /* 0x0000b803000095a7 */ /* 0x000ea400080210ff */
[----:B--2---:R-:W-:Y:S05]  /*a390*/  @!P1 BRA `(.L_x_173) ;  /* 0xfffffffc00f09947 */ /* 0x004fea000383ffff */
[----:B------:R-:W-:Y:S05]  /*a3a0*/  BRA `(.L_x_174) ;  /* 0xffffffb800fc7947 */ /* 0x000fea000383ffff */
.L_x_93:
[----:B------:R-:W-:Y:S07]  /*a3b0*/  MOV R0, UR4 ;  /* 0x0000000400007c02 */ /* 0x000fee0008000f00 */
.L_x_175:
[----:B-1----:R1:W2:Y:S02]  /*a3c0*/  SYNCS.PHASECHK.TRANS64.TRYWAIT P0, [R0+URZ+0xb8], R3 ;  /* 0x0000b803000075a7 */ /* 0x0022a400080011ff */
[----:B--2---:R-:W-:Y:S05]  /*a3d0*/  @!P0 NANOSLEEP.SYNCS 0x989680 ;  /* 0x009896800000895d */ /* 0x004fea0003900000 */
[----:B------:R-:W2:Y:S02]  /*a3e0*/  @!P0 SYNCS.PHASECHK.TRANS64 P0, [R0+URZ+0xb8], R3 ;  /* 0x0000b803000085a7 */ /* 0x000ea400080010ff */
[----:B--2---:R-:W-:Y:S05]  /*a3f0*/  @!P0 BRA `(.L_x_175) ;  /* 0xfffffffc00f08947 */ /* 0x004fea000383ffff */
[----:B------:R-:W-:Y:S05]  /*a400*/  BRA `(.L_x_176) ;  /* 0xffffffbc00707947 */ /* 0x000fea000383ffff */
.L_x_95:
[----:B------:R-:W-:-:S07]  /*a410*/  MOV R0, UR4 ;  /* 0x0000000400007c02 */ /* 0x000fce0008000f00 */
.L_x_177:
[----:B-1----:R1:W3:Y:S02]  /*a420*/  SYNCS.PHASECHK.TRANS64.TRYWAIT P0, [R0+URZ], R3 ;  /* 0x00000003000075a7 */ /* 0x0022e400080011ff */
[----:B---3--:R-:W-:Y:S05]  /*a430*/  @!P0 NANOSLEEP.SYNCS 0x989680 ;  /* 0x009896800000895d */ /* 0x008fea0003900000 */
[----:B------:R-:W3:Y:S02]  /*a440*/  @!P0 SYNCS.PHASECHK.TRANS64 P0, [R0+URZ], R3 ;  /* 0x00000003000085a7 */ /* 0x000ee400080010ff */
[----:B---3--:R-:W-:Y:S05]  /*a450*/  @!P0 BRA `(.L_x_177) ;  /* 0xfffffffc00f08947 */ /* 0x008fea000383ffff */
[----:B------:R-:W-:Y:S05]  /*a460*/  BRA `(.L_x_178) ;  /* 0xffffffbc00fc7947 */ /* 0x000fea000383ffff */
.L_x_96:
[----:B------:R-:W-:-:S07]  /*a470*/  MOV R0, UR5 ;  /* 0x0000000500007c02 */ /* 0x000fce0008000f00 */
.L_x_179:
[----:B-1----:R1:W3:Y:S02]  /*a480*/  SYNCS.PHASECHK.TRANS64.TRYWAIT P0, [R0+URZ], R3 ;  /* 0x00000003000075a7 */ /* 0x0022e400080011ff */
[----:B---3--:R-:W-:Y:S05]  /*a490*/  @!P0 NANOSLEEP.SYNCS 0x989680 ;  /* 0x009896800000895d */ /* 0x008fea0003900000 */
[----:B------:R-:W3:Y:S02]  /*a4a0*/  @!P0 SYNCS.PHASECHK.TRANS64 P0, [R0+URZ], R3 ;  /* 0x00000003000085a7 */ /* 0x000ee400080010ff */
[----:B---3--:R-:W-:Y:S05]  /*a4b0*/  @!P0 BRA `(.L_x_179) ;  /* 0xfffffffc00f08947 */ /* 0x008fea000383ffff */
[----:B------:R-:W-:Y:S05]  /*a4c0*/  BRA `(.L_x_180) ;  /* 0xffffffc000087947 */ /* 0x000fea000383ffff */
.L_x_98:
[----:B------:R-:W-:Y:S07]  /*a4d0*/  MOV R0, UR52 ;  /* 0x0000003400007c02 */ /* 0x000fee0008000f00 */
.L_x_181:
[----:B-1----:R1:W2:Y:S02]  /*a4e0*/  SYNCS.PHASECHK.TRANS64.TRYWAIT P0, [R0+URZ+0xe0], R3 ;  /* 0x0000e003000075a7 */ /* 0x0022a400080011ff */
[----:B--2---:R-:W-:Y:S05]  /*a4f0*/  @!P0 NANOSLEEP.SYNCS 0x989680 ;  /* 0x009896800000895d */ /* 0x004fea0003900000 */
[----:B------:R-:W2:Y:S02]  /*a500*/  @!P0 SYNCS.PHASECHK.TRANS64 P0, [R0+URZ+0xe0], R3 ;  /* 0x0000e003000085a7 */ /* 0x000ea400080010ff */
[----:B--2---:R-:W-:Y:S05]  /*a510*/  @!P0 BRA `(.L_x_181) ;  /* 0xfffffffc00f08947 */ /* 0x004fea000383ffff */
[----:B------:R-:W-:Y:S05]  /*a520*/  BRA `(.L_x_182) ;  /* 0xffffffc000f87947 */ /* 0x000fea000383ffff */
.L_x_108:
[----:B-1----:R1:W3:Y:S02]  /*a530*/  SYNCS.PHASECHK.TRANS64.TRYWAIT P1, [R0+URZ+0xa0], R3 ;  /* 0x0000a003000075a7 */ /* 0x0022e400080211ff */
[----:B---3--:R-:W-:Y:S05]  /*a540*/  @!P1 NANOSLEEP.SYNCS 0x989680 ;  /* 0x009896800000995d */ /* 0x008fea0003900000 */
[----:B------:R-:W3:Y:S02]  /*a550*/  @!P1 SYNCS.PHASECHK.TRANS64 P1, [R0+URZ+0xa0], R3 ;  /* 0x0000a003000095a7 */ /* 0x000ee400080210ff */
[----:B---3--:R-:W-:Y:S05]  /*a560*/  @!P1 BRA `(.L_x_108) ;  /* 0xfffffffc00f09947 */ /* 0x008fea000383ffff */
[----:B------:R-:W-:Y:S05]  /*a570*/  BRA `(.L_x_107) ;  /* 0xffffffd8001c7947 */ /* 0x000fea000383ffff */
.L_x_110:
[----:B-1----:R1:W4:Y:S02]  /*a580*/  SYNCS.PHASECHK.TRANS64.TRYWAIT P1, [R103+URZ+0xf0], R4 ;  /* 0x0000f004670075a7 */ /* 0x00232400080211ff */
[----:B----4-:R-:W-:Y:S05]  /*a590*/  @!P1 NANOSLEEP.SYNCS 0x989680 ;  /* 0x009896800000995d */ /* 0x010fea0003900000 */
[----:B------:R-:W4:Y:S02]  /*a5a0*/  @!P1 SYNCS.PHASECHK.TRANS64 P1, [R103+URZ+0xf0], R4 ;  /* 0x0000f004670095a7 */ /* 0x000f2400080210ff */
[----:B----4-:R-:W-:Y:S05]  /*a5b0*/  @!P1 BRA `(.L_x_110) ;  /* 0xfffffffc00f09947 */ /* 0x010fea000383ffff */
[----:B------:R-:W-:Y:S05]  /*a5c0*/  BRA `(.L_x_109) ;  /* 0xffffffd800507947 */ /* 0x000fea000383ffff */
.L_x_121:
[----:B--2---:R2:W4:Y:S02]  /*a5d0*/  SYNCS.PHASECHK.TRANS64.TRYWAIT P1, [R3+URZ+0xa0], R46 ;  /* 0x0000a02e030075a7 */ /* 0x00452400080211ff */
[----:B----4-:R-:W-:Y:S05]  /*a5e0*/  @!P1 NANOSLEEP.SYNCS 0x989680 ;  /* 0x009896800000995d */ /* 0x010fea0003900000 */
[----:B------:R-:W4:Y:S02]  /*a5f0*/  @!P1 SYNCS.PHASECHK.TRANS64 P1, [R3+URZ+0xa0], R46 ;  /* 0x0000a02e030095a7 */ /* 0x000f2400080210ff */
[----:B----4-:R-:W-:Y:S05]  /*a600*/  @!P1 BRA `(.L_x_121) ;  /* 0xfffffffc00f09947 */ /* 0x010fea000383ffff */
[----:B------:R-:W-:Y:S05]  /*a610*/  BRA `(.L_x_120) ;  /* 0xffffffe400487947 */ /* 0x000fea000383ffff */
        .weak           $__internal_0_$__cuda_sm10x_tcgen05_guardrail_trap_col_being_dealloced_not_returned_by_alloc
        .type           $__internal_0_$__cuda_sm10x_tcgen05_guardrail_trap_col_being_dealloced_not_returned_by_alloc,@function
        .size           $__internal_0_$__cuda_sm10x_tcgen05_guardrail_trap_col_being_dealloced_not_returned_by_alloc,($__internal_1_$__cuda_sm10x_tcgen05_guardrail_trap_phase_invalid_during_alloc - $__internal_0_$__cuda_sm10x_tcgen05_guardrail_trap_col_being_dealloced_not_returned_by_alloc)
$__internal_0_$__cuda_sm10x_tcgen05_guardrail_trap_col_being_dealloced_not_returned_by_alloc:
[----:B------:R-:W-:Y:S05]  /*a620*/  BPT.TRAP 0x1 ;  /* 0x000000040000795c */ /* 0x000fea0000300000 */
[----:B------:R-:W-:-:S04]  /*a630*/  HFMA2 R3, -RZ, RZ, 0, 0 ;  /* 0x00000000ff037431 */ /* 0x000fc800000001ff */
[----:B------:R-:W-:Y:S05]  /*a640*/  RET.REL.NODEC R2 `(_ZN7cutlass13device_kernelINS_4conv6kernel13ConvUniversalINS1_16ConvProblemShapeILNS1_8OperatorE2ELi3EEENS1_10collective14CollectiveConvINS1_47MainloopSm100TmaUmmaWarpSpecializedImplicitGemmILS5_2ELi10ELi3ELi1ELi2EN4cute5tupleIJNSA_1CILi2EEENSC_ILi1EEESE_EEEEENSB_IJNSC_ILi256EEENSB_IJNSC_ILi64EEEEEESJ_EEENS_10bfloat16_tESL_NSA_8TiledMMAINSA_8MMA_AtomIJNSA_26SM100_MMA_F16BF16_2x1SM_SSISL_SL_fLi256ELi64ELNSA_4UMMA5MajorE1ELSQ_1ELNSP_7ScaleInE0ELSR_0EEEEEENSA_6LayoutINSB_IJSE_SE_SE_EEENSB_IJNSC_ILi0EEESW_SW_EEEEENSB_IJNSA_10UnderscoreESZ_SZ_EEEEENS7_6detail27Sm100ImplicitGemmTileTraitsINSA_18SM100_TMA_2SM_LOADENSA_14ComposedLayoutINSA_7SwizzleILi3ELi4ELi3EEENSA_18smem_ptr_flag_bitsILi16EEENSU_INSB_IJSI_NSC_ILi8EEEEEENSB_IJSE_SI_EEEEEEEvEENS13_INSA_25SM100_TMA_2SM_LOAD_IM2COLENS15_INS16_ILi2ELi4ELi3EEES19_NSU_INSB_IJNSC_ILi32EEES1A_EEENSB_IJSE_S1I_EEEEEEEvEEEENS_8epilogue10collective18CollectiveEpilogueINS1P_23Sm100TmaWarpSpecializedILi3ELi2ELi32ELb1ELb0EEEJNSB_IJNSC_ILi128EEESJ_SJ_EEENSB_IJNSU_IS1U_SE_EENSU_IS1I_SE_EEEEESL_NSB_IJlNSB_IJSE_lllEEESW_EEESL_S20_NS1P_6fusion15FusionCallbacksIS1T_NS21_17LinearCombinationISL_fSL_fLNS_15FloatRoundStyleE2EEES1V_S1Y_JEEENSA_5SM1004TMEM4LOAD26SM100_TMEM_LOAD_32dp32b32xENSA_13SM90_TMA_LOADENS15_IS1H_S19_NSU_INSB_IJS1A_S1I_EEENSB_IJS1I_SE_EEEEEEENSA_39AutoVectorizingCopyWithAssumedAlignmentILi128EEENSA_14SM90_TMA_STOREES2F_S2H_S2H_EEEvvEEEEvNT_6ParamsE) ;  /* 0xffffff58026c7950 */ /* 0x000fea0003c3ffff */
        .weak           $__internal_1_$__cuda_sm10x_tcgen05_guardrail_trap_phase_invalid_during_alloc
        .type           $__internal_1_$__cuda_sm10x_tcgen05_guardrail_trap_phase_invalid_during_alloc,@function
        .size           $__internal_1_$__cuda_sm10x_tcgen05_guardrail_trap_phase_invalid_during_alloc,($__internal_2_$__cuda_sm10x_tcgen05_guardrail_trap_unallocated_columns_being_dealloced - $__internal_1_$__cuda_sm10x_tcgen05_guardrail_trap_phase_invalid_during_alloc)
$__internal_1_$__cuda_sm10x_tcgen05_guardrail_trap_phase_invalid_during_alloc:
[----:B------:R-:W-:Y:S05]  /*a650*/  BPT.TRAP 0x1 ;  /* 0x000000040000795c */ /* 0x000fea0000300000 */
[----:B------:R-:W-:-:S04]  /*a660*/  MOV R5, 0x0 ;  /* 0x0000000000057802 */ /* 0x000fc80000000f00 */
[----:B------:R-:W-:Y:S05]  /*a670*/  RET.REL.NODEC R4 `(_ZN7cutlass13device_kernelINS_4conv6kernel13ConvUniversalINS1_16ConvProblemShapeILNS1_8OperatorE2ELi3EEENS1_10collective14CollectiveConvINS1_47MainloopSm100TmaUmmaWarpSpecializedImplicitGemmILS5_2ELi10ELi3ELi1ELi2EN4cute5tupleIJNSA_1CILi2EEENSC_ILi1EEESE_EEEEENSB_IJNSC_ILi256EEENSB_IJNSC_ILi64EEEEEESJ_EEENS_10bfloat16_tESL_NSA_8TiledMMAINSA_8MMA_AtomIJNSA_26SM100_MMA_F16BF16_2x1SM_SSISL_SL_fLi256ELi64ELNSA_4UMMA5MajorE1ELSQ_1ELNSP_7ScaleInE0ELSR_0EEEEEENSA_6LayoutINSB_IJSE_SE_SE_EEENSB_IJNSC_ILi0EEESW_SW_EEEEENSB_IJNSA_10UnderscoreESZ_SZ_EEEEENS7_6detail27Sm100ImplicitGemmTileTraitsINSA_18SM100_TMA_2SM_LOADENSA_14ComposedLayoutINSA_7SwizzleILi3ELi4ELi3EEENSA_18smem_ptr_flag_bitsILi16EEENSU_INSB_IJSI_NSC_ILi8EEEEEENSB_IJSE_SI_EEEEEEEvEENS13_INSA_25SM100_TMA_2SM_LOAD_IM2COLENS15_INS16_ILi2ELi4ELi3EEES19_NSU_INSB_IJNSC_ILi32EEES1A_EEENSB_IJSE_S1I_EEEEEEEvEEEENS_8epilogue10collective18CollectiveEpilogueINS1P_23Sm100TmaWarpSpecializedILi3ELi2ELi32ELb1ELb0EEEJNSB_IJNSC_ILi128EEESJ_SJ_EEENSB_IJNSU_IS1U_SE_EENSU_IS1I_SE_EEEEESL_NSB_IJlNSB_IJSE_lllEEESW_EEESL_S20_NS1P_6fusion15FusionCallbacksIS1T_NS21_17LinearCombinationISL_fSL_fLNS_15FloatRoundStyleE2EEES1V_S1Y_JEEENSA_5SM1004TMEM4LOAD26SM100_TMEM_LOAD_32dp32b32xENSA_13SM90_TMA_LOADENS15_IS1H_S19_NSU_INSB_IJS1A_S1I_EEENSB_IJS1I_SE_EEEEEEENSA_39AutoVectorizingCopyWithAssumedAlignmentILi128EEENSA_14SM90_TMA_STOREES2F_S2H_S2H_EEEvvEEEEvNT_6ParamsE) ;  /* 0xffffff5804607950 */ /* 0x000fea0003c3ffff */
        .weak           $__internal_2_$__cuda_sm10x_tcgen05_guardrail_trap_unallocated_columns_being_dealloced
        .type           $__internal_2_$__cuda_sm10x_tcgen05_guardrail_trap_unallocated_columns_being_dealloced,@function
        .size           $__internal_2_$__cuda_sm10x_tcgen05_guardrail_trap_unallocated_columns_being_dealloced,(.L_x_184 - $__internal_2_$__cuda_sm10x_tcgen05_guardrail_trap_unallocated_columns_being_dealloced)
$__internal_2_$__cuda_sm10x_tcgen05_guardrail_trap_unallocated_columns_being_dealloced:
[----:B------:R-:W-:Y:S05]  /*a680*/  BPT.TRAP 0x1 ;  /* 0x000000040000795c */ /* 0x000fea0000300000 */
[----:B------:R-:W-:-:S04]  /*a690*/  HFMA2 R3, -RZ, RZ, 0, 0 ;  /* 0x00000000ff037431 */ /* 0x000fc800000001ff */
[----:B------:R-:W-:Y:S05]  /*a6a0*/  RET.REL.NODEC R2 `(_ZN7cutlass13device_kernelINS_4conv6kernel13ConvUniversalINS1_16ConvProblemShapeILNS1_8OperatorE2ELi3EEENS1_10collective14CollectiveConvINS1_47MainloopSm100TmaUmmaWarpSpecializedImplicitGemmILS5_2ELi10ELi3ELi1ELi2EN4cute5tupleIJNSA_1CILi2EEENSC_ILi1EEESE_EEEEENSB_IJNSC_ILi256EEENSB_IJNSC_ILi64EEEEEESJ_EEENS_10bfloat16_tESL_NSA_8TiledMMAINSA_8MMA_AtomIJNSA_26SM100_MMA_F16BF16_2x1SM_SSISL_SL_fLi256ELi64ELNSA_4UMMA5MajorE1ELSQ_1ELNSP_7ScaleInE0ELSR_0EEEEEENSA_6LayoutINSB_IJSE_SE_SE_EEENSB_IJNSC_ILi0EEESW_SW_EEEEENSB_IJNSA_10UnderscoreESZ_SZ_EEEEENS7_6detail27Sm100ImplicitGemmTileTraitsINSA_18SM100_TMA_2SM_LOADENSA_14ComposedLayoutINSA_7SwizzleILi3ELi4ELi3EEENSA_18smem_ptr_flag_bitsILi16EEENSU_INSB_IJSI_NSC_ILi8EEEEEENSB_IJSE_SI_EEEEEEEvEENS13_INSA_25SM100_TMA_2SM_LOAD_IM2COLENS15_INS16_ILi2ELi4ELi3EEES19_NSU_INSB_IJNSC_ILi32EEES1A_EEENSB_IJSE_S1I_EEEEEEEvEEEENS_8epilogue10collective18CollectiveEpilogueINS1P_23Sm100TmaWarpSpecializedILi3ELi2ELi32ELb1ELb0EEEJNSB_IJNSC_ILi128EEESJ_SJ_EEENSB_IJNSU_IS1U_SE_EENSU_IS1I_SE_EEEEESL_NSB_IJlNSB_IJSE_lllEEESW_EEESL_S20_NS1P_6fusion15FusionCallbacksIS1T_NS21_17LinearCombinationISL_fSL_fLNS_15FloatRoundStyleE2EEES1V_S1Y_JEEENSA_5SM1004TMEM4LOAD26SM100_TMEM_LOAD_32dp32b32xENSA_13SM90_TMA_LOADENS15_IS1H_S19_NSU_INSB_IJS1A_S1I_EEENSB_IJS1I_SE_EEEEEEENSA_39AutoVectorizingCopyWithAssumedAlignmentILi128EEENSA_14SM90_TMA_STOREES2F_S2H_S2H_EEEvvEEEEvNT_6ParamsE) ;  /* 0xffffff5802547950 */ /* 0x000fea0003c3ffff */
.L_x_183:
[----:B------:R-:W-:-:S00]  /*a6b0*/  BRA `(.L_x_183) ;  /* 0xfffffffc00fc7947 */ /* 0x000fc0000383ffff */
[----:B------:R-:W-:-:S00]  /*a6c0*/  NOP ;  /* 0x0000000000007918 */ /* 0x000fc00000000000 */
        /* <DEDUP_REMOVED lines=11> */
.L_x_184:


//--------------------- .nv.global.init           --------------------------
	.section	.nv.global.init,"aw",@progbits
.nv.global.init:
	.type		$str$29,@object
	.size		$str$29,($str$30 - $str$29)
$str$29:
        /*0000*/ 	.byte	0x28, 0x61, 0x64, 0x64, 0x72, 0x65, 0x73, 0x73, 0x20, 0x26, 0x20, 0x6d, 0x61, 0x73, 0x6b, 0x29
        /*0010*/ 	.byte	0x20, 0x3d, 0x3d, 0x20, 0x30, 0x00
	.type		$str$30,@object
	.size		$str$30,($str$28 - $str$30)
$str$30:
        /*0016*/ 	.byte	0x2f, 0x74, 0x6d, 0x70, 0x2f, 0x63, 0x75, 0x74, 0x6c, 0x61, 0x73, 0x73, 0x5f, 0x73, 0x77, 0x65
        /*0026*/ 	.byte	0x65, 0x70, 0x5f, 0x73, 0x72, 0x63, 0x2f, 0x69, 0x6e, 0x63, 0x6c, 0x75, 0x64, 0x65, 0x2f, 0x63
        /*0036*/ 	.byte	0x75, 0x74, 0x65, 0x2f, 0x70, 0x6f, 0x69, 0x6e, 0x74, 0x65, 0x72, 0x5f, 0x66, 0x6c, 0x61, 0x67
        /*0046*/ 	.byte	0x67, 0x65, 0x64, 0x2e, 0x68, 0x70, 0x70, 0x00
	.type		$str$28,@object
	.size		$str$28,($str$27 - $str$28)
$str$28:
        /*004e*/ 	.byte	0x2f, 0x74, 0x6d, 0x70, 0x2f, 0x63, 0x75, 0x74, 0x6c, 0x61, 0x73, 0x73, 0x5f, 0x73, 0x77, 0x65
        /*005e*/ 	.byte	0x65, 0x70, 0x5f, 0x73, 0x72, 0x63, 0x2f, 0x69, 0x6e, 0x63, 0x6c, 0x75, 0x64, 0x65, 0x2f, 0x63
        /*006e*/ 	.byte	0x75, 0x74, 0x65, 0x2f, 0x61, 0x74, 0x6f, 0x6d, 0x2f, 0x63, 0x6f, 0x70, 0x79, 0x5f, 0x74, 0x72
        /*007e*/ 	.byte	0x61, 0x69, 0x74, 0x73, 0x5f, 0x73, 0x6d, 0x31, 0x30, 0x30, 0x2e, 0x68, 0x70, 0x70, 0x00
	.type		$str$27,@object
	.size		$str$27,(__unnamed_1 - $str$27)
$str$27:
        /*008d*/ 	.byte	0x28, 0x28, 0x75, 0x69, 0x6e, 0x74, 0x33, 0x32, 0x5f, 0x74, 0x28, 0x74, 0x68, 0x72, 0x65, 0x61
        /*009d*/ 	.byte	0x64, 0x49, 0x64, 0x78, 0x2e, 0x78, 0x29, 0x20, 0x2f, 0x20, 0x33, 0x32, 0x29, 0x20, 0x25, 0x20
        /*00ad*/ 	.byte	0x34, 0x29, 0x20, 0x3d, 0x3d, 0x20, 0x28, 0x28, 0x28, 0x74, 0x6d, 0x65, 0x6d, 0x5f, 0x61, 0x64
        /*00bd*/ 	.byte	0x64, 0x72, 0x20, 0x3e, 0x3e, 0x20, 0x31, 0x36, 0x29, 0x20, 0x2f, 0x20, 0x33, 0x32, 0x29, 0x20
        /*00cd*/ 	.byte	0x25, 0x20, 0x34, 0x29, 0x00
	.type		__unnamed_1,@object
	.size		__unnamed_1,(__unnamed_2 - __unnamed_1)
__unnamed_1:
        /*00d2*/ 	.byte	0x61, 0x75, 0x74, 0x6f, 0x20, 0x63, 0x75, 0x74, 0x65, 0x3a, 0x3a, 0x61, 0x73, 0x5f, 0x70, 0x6f
        /* <DEDUP_REMOVED lines=24> */
        /*0262*/ 	.byte	0x34, 0x30, 0x39, 0x36, 0x3e, 0x3e, 0x3e, 0x3e, 0x5d, 0x00
	.type		__unnamed_2,@object
	.size		__unnamed_2,(.L_2 - __unnamed_2)
__unnamed_2:
        /* <DEDUP_REMOVED lines=42> */
        /*050c*/ 	.byte	0x3e, 0x3e, 0x5d, 0x00
.L_2:


//--------------------- .nv.shared._ZN7cutlass13device_kernelINS_4conv6kernel13ConvUniversalINS1_16ConvProblemShapeILNS1_8OperatorE2ELi3EEENS1_10collective14CollectiveConvINS1_47MainloopSm100TmaUmmaWarpSpecializedImplicitGemmILS5_2ELi10ELi3ELi1ELi2EN4cute5tupleIJNSA_1CILi2EEENSC_ILi1EEESE_EEEEENSB_IJNSC_ILi256EEENSB_IJNSC_ILi64EEEEEESJ_EEENS_10bfloat16_tESL_NSA_8TiledMMAINSA_8MMA_AtomIJNSA_26SM100_MMA_F16BF16_2x1SM_SSISL_SL_fLi256ELi64ELNSA_4UMMA5MajorE1ELSQ_1ELNSP_7ScaleInE0ELSR_0EEEEEENSA_6LayoutINSB_IJSE_SE_SE_EEENSB_IJNSC_ILi0EEESW_SW_EEEEENSB_IJNSA_10UnderscoreESZ_SZ_EEEEENS7_6detail27Sm100ImplicitGemmTileTraitsINSA_18SM100_TMA_2SM_LOADENSA_14ComposedLayoutINSA_7SwizzleILi3ELi4ELi3EEENSA_18smem_ptr_flag_bitsILi16EEENSU_INSB_IJSI_NSC_ILi8EEEEEENSB_IJSE_SI_EEEEEEEvEENS13_INSA_25SM100_TMA_2SM_LOAD_IM2COLENS15_INS16_ILi2ELi4ELi3EEES19_NSU_INSB_IJNSC_ILi32EEES1A_EEENSB_IJSE_S1I_EEEEEEEvEEEENS_8epilogue10collective18CollectiveEpilogueINS1P_23Sm100TmaWarpSpecializedILi3ELi2ELi32ELb1ELb0EEEJNSB_IJNSC_ILi128EEESJ_SJ_EEENSB_IJNSU_IS1U_SE_EENSU_IS1I_SE_EEEEESL_NSB_IJlNSB_IJSE_lllEEESW_EEESL_S20_NS1P_6fusion15FusionCallbacksIS1T_NS21_17LinearCombinationISL_fSL_fLNS_15FloatRoundStyleE2EEES1V_S1Y_JEEENSA_5SM1004TMEM4LOAD26SM100_TMEM_LOAD_32dp32b32xENSA_13SM90_TMA_LOADENS15_IS1H_S19_NSU_INSB_IJS1A_S1I_EEENSB_IJS1I_SE_EEEEEEENSA_39AutoVectorizingCopyWithAssumedAlignmentILi128EEENSA_14SM90_TMA_STOREES2F_S2H_S2H_EEEvvEEEEvNT_6ParamsE --------------------------
	.section	.nv.shared._ZN7cutlass13device_kernelINS_4conv6kernel13ConvUniversalINS1_16ConvProblemShapeILNS1_8OperatorE2ELi3EEENS1_10collective14CollectiveConvINS1_47MainloopSm100TmaUmmaWarpSpecializedImplicitGemmILS5_2ELi10ELi3ELi1ELi2EN4cute5tupleIJNSA_1CILi2EEENSC_ILi1EEESE_EEEEENSB_IJNSC_ILi256EEENSB_IJNSC_ILi64EEEEEESJ_EEENS_10bfloat16_tESL_NSA_8TiledMMAINSA_8MMA_AtomIJNSA_26SM100_MMA_F16BF16_2x1SM_SSISL_SL_fLi256ELi64ELNSA_4UMMA5MajorE1ELSQ_1ELNSP_7ScaleInE0ELSR_0EEEEEENSA_6LayoutINSB_IJSE_SE_SE_EEENSB_IJNSC_ILi0EEESW_SW_EEEEENSB_IJNSA_10UnderscoreESZ_SZ_EEEEENS7_6detail27Sm100ImplicitGemmTileTraitsINSA_18SM100_TMA_2SM_LOADENSA_14ComposedLayoutINSA_7SwizzleILi3ELi4ELi3EEENSA_18smem_ptr_flag_bitsILi16EEENSU_INSB_IJSI_NSC_ILi8EEEEEENSB_IJSE_SI_EEEEEEEvEENS13_INSA_25SM100_TMA_2SM_LOAD_IM2COLENS15_INS16_ILi2ELi4ELi3EEES19_NSU_INSB_IJNSC_ILi32EEES1A_EEENSB_IJSE_S1I_EEEEEEEvEEEENS_8epilogue10collective18CollectiveEpilogueINS1P_23Sm100TmaWarpSpecializedILi3ELi2ELi32ELb1ELb0EEEJNSB_IJNSC_ILi128EEESJ_SJ_EEENSB_IJNSU_IS1U_SE_EENSU_IS1I_SE_EEEEESL_NSB_IJlNSB_IJSE_lllEEESW_EEESL_S20_NS1P_6fusion15FusionCallbacksIS1T_NS21_17LinearCombinationISL_fSL_fLNS_15FloatRoundStyleE2EEES1V_S1Y_JEEENSA_5SM1004TMEM4LOAD26SM100_TMEM_LOAD_32dp32b32xENSA_13SM90_TMA_LOADENS15_IS1H_S19_NSU_INSB_IJS1A_S1I_EEENSB_IJS1I_SE_EEEEEEENSA_39AutoVectorizingCopyWithAssumedAlignmentILi128EEENSA_14SM90_TMA_STOREES2F_S2H_S2H_EEEvvEEEEvNT_6ParamsE,"aw",@nobits
	.sectionflags	@""
	.align	16
	.zero		1024


//--------------------- .nv.shared.reserved.0     --------------------------
	.section	.nv.shared.reserved.0,"aw",@nobits
	.weak		__nv_reservedSMEM_offset_0_alias
	.size		__nv_reservedSMEM_offset_0_alias, 0, 64
	.other		__nv_reservedSMEM_offset_0_alias,@"STO_CUDA_RESERVED_SHARED STV_DEFAULT"
__nv_reservedSMEM_offset_0_alias:
	.zero		0
.nv.shared.reserved.0:
	.zero		64
	.weak		__nv_reservedSMEM_tcgen05_partition
	.type		__nv_reservedSMEM_tcgen05_partition,@object
	.size		__nv_reservedSMEM_tcgen05_partition,(.L_0 - __nv_reservedSMEM_tcgen05_partition)
__nv_reservedSMEM_tcgen05_partition:
	.zero		32
.L_0:


//--------------------- .nv.global                --------------------------
	.section	.nv.global,"aw",@nobits
.nv.global:
	.type		_ZN39_INTERNAL_5b5b4028_4_k_cu_ea2f89b3_36744cute1_E,@object
	.size		_ZN39_INTERNAL_5b5b4028_4_k_cu_ea2f89b3_36744cute1_E,(_ZN39_INTERNAL_5b5b4028_4_k_cu_ea2f89b3_36744cuda3std3__45__cpo6cbeginE - _ZN39_INTERNAL_5b5b4028_4_k_cu_ea2f89b3_36744cute1_E)
_ZN39_INTERNAL_5b5b4028_4_k_cu_ea2f89b3_36744cute1_E:
	.zero		1
	.type		_ZN39_INTERNAL_5b5b4028_4_k_cu_ea2f89b3_36744cuda3std3__45__cpo6cbeginE,@object
	.size		_ZN39_INTERNAL_5b5b4028_4_k_cu_ea2f89b3_36744cuda3std3__45__cpo6cbeginE,(_ZN39_INTERNAL_5b5b4028_4_k_cu_ea2f89b3_36744cuda3std3__48in_placeE - _ZN39_INTERNAL_5b5b4028_4_k_cu_ea2f89b3_36744cuda3std3__45__cpo6cbeginE)
_ZN39_INTERNAL_5b5b4028_4_k_cu_ea2f89b3_36744cuda3std3__45__cpo6cbeginE:
	.zero		1
	.type		_ZN39_INTERNAL_5b5b4028_4_k_cu_ea2f89b3_36744cuda3std3__48in_placeE,@object
	.size		_ZN39_INTERNAL_5b5b4028_4_k_cu_ea2f89b3_36744cuda3std3__48in_placeE,(_ZN39_INTERNAL_5b5b4028_4_k_cu_ea2f89b3_36744cuda3std6ranges3__45__cpo9iter_moveE - _ZN39_INTERNAL_5b5b4028_4_k_cu_ea2f89b3_36744cuda3std3__48in_placeE)
_ZN39_INTERNAL_5b5b4028_4_k_cu_ea2f89b3_36744cuda3std3__48in_placeE:
	.zero		1
	.type		_ZN39_INTERNAL_5b5b4028_4_k_cu_ea2f89b3_36744cuda3std6ranges3__45__cpo9iter_moveE,@object
	.size		_ZN39_INTERNAL_5b5b4028_4_k_cu_ea2f89b3_36744cuda3std6ranges3__45__cpo9iter_moveE,(_ZN39_INTERNAL_5b5b4028_4_k_cu_ea2f89b3_36744cuda3std3__45__cpo5beginE - _ZN39_INTERNAL_5b5b4028_4_k_cu_ea2f89b3_36744cuda3std6ranges3__45__cpo9iter_moveE)
_ZN39_INTERNAL_5b5b4028_4_k_cu_ea2f89b3_36744cuda3std6ranges3__45__cpo9iter_moveE:
	.zero		1
	.type		_ZN39_INTERNAL_5b5b4028_4_k_cu_ea2f89b3_36744cuda3std3__45__cpo5beginE,@object
	.size		_ZN39_INTERNAL_5b5b4028_4_k_cu_ea2f89b3_36744cuda3std3__45__cpo5beginE,(_ZN39_INTERNAL_5b5b4028_4_k_cu_ea2f89b3_36744cuda3std3__441_GLOBAL__N__5b5b4028_4_k_cu_ea2f89b3_36746ignoreE - _ZN39_INTERNAL_5b5b4028_4_k_cu_ea2f89b3_36744cuda3std3__45__cpo5beginE)
_ZN39_INTERNAL_5b5b4028_4_k_cu_ea2f89b3_36744cuda3std3__45__cpo5beginE:
	.zero		1
	.type		_ZN39_INTERNAL_5b5b4028_4_k_cu_ea2f89b3_36744cuda3std3__441_GLOBAL__N__5b5b4028_4_k_cu_ea2f89b3_36746ignoreE,@object
	.size		_ZN39_INTERNAL_5b5b4028_4_k_cu_ea2f89b3_36744cuda3std3__441_GLOBAL__N__5b5b4028_4_k_cu_ea2f89b3_36746ignoreE,(_ZN39_INTERNAL_5b5b4028_4_k_cu_ea2f89b3_36744cute7productE - _ZN39_INTERNAL_5b5b4028_4_k_cu_ea2f89b3_36744cuda3std3__441_GLOBAL__N__5b5b4028_4_k_cu_ea2f89b3_36746ignoreE)
_ZN39_INTERNAL_5b5b4028_4_k_cu_ea2f89b3_36744cuda3std3__441_GLOBAL__N__5b5b4028_4_k_cu_ea2f89b3_36746ignoreE:
	.zero		1
	.type		_ZN39_INTERNAL_5b5b4028_4_k_cu_ea2f89b3_36744cute7productE,@object
	.size		_ZN39_INTERNAL_5b5b4028_4_k_cu_ea2f89b3_36744cute7productE,(_ZN39_INTERNAL_5b5b4028_4_k_cu_ea2f89b3_36744cuda3std3__45__cpo3endE - _ZN39_INTERNAL_5b5b4028_4_k_cu_ea2f89b3_36744cute7productE)
_ZN39_INTERNAL_5b5b4028_4_k_cu_ea2f89b3_36744cute7productE:
	.zero		1
	.type		_ZN39_INTERNAL_5b5b4028_4_k_cu_ea2f89b3_36744cuda3std3__45__cpo3endE,@object
	.size		_ZN39_INTERNAL_5b5b4028_4_k_cu_ea2f89b3_36744cuda3std3__45__cpo3endE,(_ZN39_INTERNAL_5b5b4028_4_k_cu_ea2f89b3_36744cuda3std3__419piecewise_constructE - _ZN39_INTERNAL_5b5b4028_4_k_cu_ea2f89b3_36744cuda3std3__45__cpo3endE)
_ZN39_INTERNAL_5b5b4028_4_k_cu_ea2f89b3_36744cuda3std3__45__cpo3endE:
	.zero		1
	.type		_ZN39_INTERNAL_5b5b4028_4_k_cu_ea2f89b3_36744cuda3std3__419piecewise_constructE,@object
	.size		_ZN39_INTERNAL_5b5b4028_4_k_cu_ea2f89b3_36744cuda3std3__419piecewise_constructE,(_ZN39_INTERNAL_5b5b4028_4_k_cu_ea2f89b3_36744cuda3std3__45__cpo4cendE - _ZN39_INTERNAL_5b5b4028_4_k_cu_ea2f89b3_36744cuda3std3__419piecewise_constructE)
_ZN39_INTERNAL_5b5b4028_4_k_cu_ea2f89b3_36744cuda3std3__419piecewise_constructE:
	.zero		1
	.type		_ZN39_INTERNAL_5b5b4028_4_k_cu_ea2f89b3_36744cuda3std3__45__cpo4cendE,@object
	.size		_ZN39_INTERNAL_5b5b4028_4_k_cu_ea2f89b3_36744cuda3std3__45__cpo4cendE,(_ZN39_INTERNAL_5b5b4028_4_k_cu_ea2f89b3_36744cuda3std6ranges3__45__cpo4swapE - _ZN39_INTERNAL_5b5b4028_4_k_cu_ea2f89b3_36744cuda3std3__45__cpo4cendE)
_ZN39_INTERNAL_5b5b4028_4_k_cu_ea2f89b3_36744cuda3std3__45__cpo4cendE:
	.zero		1
	.type		_ZN39_INTERNAL_5b5b4028_4_k_cu_ea2f89b3_36744cuda3std6ranges3__45__cpo4swapE,@object
	.size		_ZN39_INTERNAL_5b5b4028_4_k_cu_ea2f89b3_36744cuda3std6ranges3__45__cpo4swapE,(.L_10 - _ZN39_INTERNAL_5b5b4028_4_k_cu_ea2f89b3_36744cuda3std6ranges3__45__cpo4swapE)
_ZN39_INTERNAL_5b5b4028_4_k_cu_ea2f89b3_36744cuda3std6ranges3__45__cpo4swapE:
	.zero		1
.L_10:


//--------------------- .nv.constant0._ZN7cutlass13device_kernelINS_4conv6kernel13ConvUniversalINS1_16ConvProblemShapeILNS1_8OperatorE2ELi3EEENS1_10collective14CollectiveConvINS1_47MainloopSm100TmaUmmaWarpSpecializedImplicitGemmILS5_2ELi10ELi3ELi1ELi2EN4cute5tupleIJNSA_1CILi2EEENSC_ILi1EEESE_EEEEENSB_IJNSC_ILi256EEENSB_IJNSC_ILi64EEEEEESJ_EEENS_10bfloat16_tESL_NSA_8TiledMMAINSA_8MMA_AtomIJNSA_26SM100_MMA_F16BF16_2x1SM_SSISL_SL_fLi256ELi64ELNSA_4UMMA5MajorE1ELSQ_1ELNSP_7ScaleInE0ELSR_0EEEEEENSA_6LayoutINSB_IJSE_SE_SE_EEENSB_IJNSC_ILi0EEESW_SW_EEEEENSB_IJNSA_10UnderscoreESZ_SZ_EEEEENS7_6detail27Sm100ImplicitGemmTileTraitsINSA_18SM100_TMA_2SM_LOADENSA_14ComposedLayoutINSA_7SwizzleILi3ELi4ELi3EEENSA_18smem_ptr_flag_bitsILi16EEENSU_INSB_IJSI_NSC_ILi8EEEEEENSB_IJSE_SI_EEEEEEEvEENS13_INSA_25SM100_TMA_2SM_LOAD_IM2COLENS15_INS16_ILi2ELi4ELi3EEES19_NSU_INSB_IJNSC_ILi32EEES1A_EEENSB_IJSE_S1I_EEEEEEEvEEEENS_8epilogue10collective18CollectiveEpilogueINS1P_23Sm100TmaWarpSpecializedILi3ELi2ELi32ELb1ELb0EEEJNSB_IJNSC_ILi128EEESJ_SJ_EEENSB_IJNSU_IS1U_SE_EENSU_IS1I_SE_EEEEESL_NSB_IJlNSB_IJSE_lllEEESW_EEESL_S20_NS1P_6fusion15FusionCallbacksIS1T_NS21_17LinearCombinationISL_fSL_fLNS_15FloatRoundStyleE2EEES1V_S1Y_JEEENSA_5SM1004TMEM4LOAD26SM100_TMEM_LOAD_32dp32b32xENSA_13SM90_TMA_LOADENS15_IS1H_S19_NSU_INSB_IJS1A_S1I_EEENSB_IJS1I_SE_EEEEEEENSA_39AutoVectorizingCopyWithAssumedAlignmentILi128EEENSA_14SM90_TMA_STOREES2F_S2H_S2H_EEEvvEEEEvNT_6ParamsE --------------------------
	.section	.nv.constant0._ZN7cutlass13device_kernelINS_4conv6kernel13ConvUniversalINS1_16ConvProblemShapeILNS1_8OperatorE2ELi3EEENS1_10collective14CollectiveConvINS1_47MainloopSm100TmaUmmaWarpSpecializedImplicitGemmILS5_2ELi10ELi3ELi1ELi2EN4cute5tupleIJNSA_1CILi2EEENSC_ILi1EEESE_EEEEENSB_IJNSC_ILi256EEENSB_IJNSC_ILi64EEEEEESJ_EEENS_10bfloat16_tESL_NSA_8TiledMMAINSA_8MMA_AtomIJNSA_26SM100_MMA_F16BF16_2x1SM_SSISL_SL_fLi256ELi64ELNSA_4UMMA5MajorE1ELSQ_1ELNSP_7ScaleInE0ELSR_0EEEEEENSA_6LayoutINSB_IJSE_SE_SE_EEENSB_IJNSC_ILi0EEESW_SW_EEEEENSB_IJNSA_10UnderscoreESZ_SZ_EEEEENS7_6detail27Sm100ImplicitGemmTileTraitsINSA_18SM100_TMA_2SM_LOADENSA_14ComposedLayoutINSA_7SwizzleILi3ELi4ELi3EEENSA_18smem_ptr_flag_bitsILi16EEENSU_INSB_IJSI_NSC_ILi8EEEEEENSB_IJSE_SI_EEEEEEEvEENS13_INSA_25SM100_TMA_2SM_LOAD_IM2COLENS15_INS16_ILi2ELi4ELi3EEES19_NSU_INSB_IJNSC_ILi32EEES1A_EEENSB_IJSE_S1I_EEEEEEEvEEEENS_8epilogue10collective18CollectiveEpilogueINS1P_23Sm100TmaWarpSpecializedILi3ELi2ELi32ELb1ELb0EEEJNSB_IJNSC_ILi128EEESJ_SJ_EEENSB_IJNSU_IS1U_SE_EENSU_IS1I_SE_EEEEESL_NSB_IJlNSB_IJSE_lllEEESW_EEESL_S20_NS1P_6fusion15FusionCallbacksIS1T_NS21_17LinearCombinationISL_fSL_fLNS_15FloatRoundStyleE2EEES1V_S1Y_JEEENSA_5SM1004TMEM4LOAD26SM100_TMEM_LOAD_32dp32b32xENSA_13SM90_TMA_LOADENS15_IS1H_S19_NSU_INSB_IJS1A_S1I_EEENSB_IJS1I_SE_EEEEEEENSA_39AutoVectorizingCopyWithAssumedAlignmentILi128EEENSA_14SM90_TMA_STOREES2F_S2H_S2H_EEEvvEEEEvNT_6ParamsE,"a",@progbits
	.sectionflags	@""
	.align	4
.nv.constant0._ZN7cutlass13device_kernelINS_4conv6kernel13ConvUniversalINS1_16ConvProblemShapeILNS1_8OperatorE2ELi3EEENS1_10collective14CollectiveConvINS1_47MainloopSm100TmaUmmaWarpSpecializedImplicitGemmILS5_2ELi10ELi3ELi1ELi2EN4cute5tupleIJNSA_1CILi2EEENSC_ILi1EEESE_EEEEENSB_IJNSC_ILi256EEENSB_IJNSC_ILi64EEEEEESJ_EEENS_10bfloat16_tESL_NSA_8TiledMMAINSA_8MMA_AtomIJNSA_26SM100_MMA_F16BF16_2x1SM_SSISL_SL_fLi256ELi64ELNSA_4UMMA5MajorE1ELSQ_1ELNSP_7ScaleInE0ELSR_0EEEEEENSA_6LayoutINSB_IJSE_SE_SE_EEENSB_IJNSC_ILi0EEESW_SW_EEEEENSB_IJNSA_10UnderscoreESZ_SZ_EEEEENS7_6detail27Sm100ImplicitGemmTileTraitsINSA_18SM100_TMA_2SM_LOADENSA_14ComposedLayoutINSA_7SwizzleILi3ELi4ELi3EEENSA_18smem_ptr_flag_bitsILi16EEENSU_INSB_IJSI_NSC_ILi8EEEEEENSB_IJSE_SI_EEEEEEEvEENS13_INSA_25SM100_TMA_2SM_LOAD_IM2COLENS15_INS16_ILi2ELi4ELi3EEES19_NSU_INSB_IJNSC_ILi32EEES1A_EEENSB_IJSE_S1I_EEEEEEEvEEEENS_8epilogue10collective18CollectiveEpilogueINS1P_23Sm100TmaWarpSpecializedILi3ELi2ELi32ELb1ELb0EEEJNSB_IJNSC_ILi128EEESJ_SJ_EEENSB_IJNSU_IS1U_SE_EENSU_IS1I_SE_EEEEESL_NSB_IJlNSB_IJSE_lllEEESW_EEESL_S20_NS1P_6fusion15FusionCallbacksIS1T_NS21_17LinearCombinationISL_fSL_fLNS_15FloatRoundStyleE2EEES1V_S1Y_JEEENSA_5SM1004TMEM4LOAD26SM100_TMEM_LOAD_32dp32b32xENSA_13SM90_TMA_LOADENS15_IS1H_S19_NSU_INSB_IJS1A_S1I_EEENSB_IJS1I_SE_EEEEEEENSA_39AutoVectorizingCopyWithAssumedAlignmentILi128EEENSA_14SM90_TMA_STOREES2F_S2H_S2H_EEEvvEEEEvNT_6ParamsE:
	.zero		3200


//--------------------- SYMBOLS --------------------------

	.type		.nv.reservedSmem.offset0,@object
	.size		.nv.reservedSmem.offset0,0x4
	.type		.nv.reservedSmem.cap,@object
	.size		.nv.reservedSmem.cap,0x4
	.type		__assertfail,@function
